// auto-generated by cutlass_sweep.gemm — config: {"arch": "sm_90", "cluster_m": 8, "cluster_n": 1, "dtype": "e5m2", "dtype_b": "e5m2", "layout": "nt", "stages": 0, "tile_k": 64, "tile_m": 256, "tile_n": 64}
#include "cutlass/cutlass.h"
#include "cutlass/gemm/collective/collective_builder.hpp"
#include "cutlass/gemm/device/gemm_universal_adapter.h"
#include "cutlass/gemm/kernel/gemm_universal.hpp"
#include "cutlass/epilogue/collective/collective_builder.hpp"

using ElemA = cutlass::float_e5m2_t;
using ElemB = cutlass::float_e5m2_t;
using ElemCD = cutlass::float_e5m2_t;
using Acc  = float;
using TileShape    = cute::Shape<cute::_256, cute::_64, cute::_64>;
using ClusterShape = cute::Shape<cute::_8, cute::_1, cute::_1>;

using CollectiveEpilogue = typename cutlass::epilogue::collective::CollectiveBuilder<
    cutlass::arch::Sm90, cutlass::arch::OpClassTensorOp,
    TileShape, ClusterShape,
    cutlass::epilogue::collective::EpilogueTileAuto,
    Acc, Acc,
    ElemCD, cutlass::layout::RowMajor, 128 / cutlass::sizeof_bits<ElemCD>::value,
    ElemCD, cutlass::layout::RowMajor, 128 / cutlass::sizeof_bits<ElemCD>::value,
    cutlass::epilogue::collective::EpilogueScheduleAuto
  >::CollectiveOp;

using CollectiveMainloop = typename cutlass::gemm::collective::CollectiveBuilder<
    cutlass::arch::Sm90, cutlass::arch::OpClassTensorOp,
    ElemA, cutlass::layout::RowMajor, 128 / cutlass::sizeof_bits<ElemA>::value,
    ElemB, cutlass::layout::ColumnMajor, 128 / cutlass::sizeof_bits<ElemB>::value,
    Acc,
    TileShape, ClusterShape,
    cutlass::gemm::collective::StageCountAutoCarveout<static_cast<int>(sizeof(typename CollectiveEpilogue::SharedStorage))>,
    cutlass::gemm::collective::KernelScheduleAuto
  >::CollectiveOp;

using GemmKernel = cutlass::gemm::kernel::GemmUniversal<
    cute::Shape<int,int,int,int>,
    CollectiveMainloop,
    CollectiveEpilogue
>;
using Gemm = cutlass::gemm::device::GemmUniversalAdapter<GemmKernel>;

// Force the device kernel symbol into the cubin without needing a host main.
auto* _anchor = &cutlass::device_kernel<GemmKernel>;


// ===== COMPILED SASS (sm_90a) =====

	.target	sm_90a

	.elftype	@"ET_EXEC"


//--------------------- .note.nv.tkinfo           --------------------------
	.section	.note.nv.tkinfo,"",@"SHT_NOTE"
	.sectionflags	@"SHF_NOTE_NV_TKINFO"
	.tkinfo
        /*0018*/ 	.word	0x00000002
        /*0030*/ 	.string	""
        /*0030*/ 	.string	"ptxas"
        /*0030*/ 	.string	"Cuda compilation tools, release 13.0, V13.0.88"
        /*0030*/ 	.string	"Build cuda_13.0.r13.0/compiler.36424714_0"
        /*0030*/ 	.string	"-arch sm_90a -m 64 "



//--------------------- .note.nv.cuinfo           --------------------------
	.section	.note.nv.cuinfo,"",@"SHT_NOTE"
	.sectionflags	@"SHF_NOTE_NV_CUINFO"
        /*0018*/ 	.short	0x0002
        /*001a*/ 	.short	0x005a
        /*001c*/ 	.short	0x0082
	.zero		2


//--------------------- .nv.info                  --------------------------
	.section	.nv.info,"",@"SHT_CUDA_INFO"
	.align	4


	//----- nvinfo : EIATTR_REGCOUNT
	.align		4
        /*0000*/ 	.byte	0x04, 0x2f
        /*0002*/ 	.short	(.L_12 - .L_11)
	.align		4
.L_11:
        /*0004*/ 	.word	index@(_ZN7cutlass13device_kernelINS_4gemm6kernel13GemmUniversalIN4cute5tupleIJiiiiEEENS1_10collective13CollectiveMmaINS1_37MainloopSm90TmaGmmaWarpSpecializedFP8ILi11ENS5_IJNS4_1CILi8EEENSA_ILi1EEESC_EEENS1_35KernelTmaWarpSpecializedCooperativeEEENS5_IJNSA_ILi256EEENSA_ILi64EEESH_EEENS_12float_e5m2_tENS5_IJlSC_lEEESJ_SK_NS4_8TiledMMAINS4_8MMA_AtomIJNS4_4SM904GMMA30MMA_64x64x32_F32E5M2E5M2_SS_TNILNSO_7ScaleInE1ELSQ_1EEEEEENS4_6LayoutINS5_IJNSA_ILi2EEESC_SC_EEENS5_IJSC_NSA_ILi0EEESW_EEEEENS5_IJNS4_10UnderscoreESZ_SZ_EEEEENS4_13SM90_TMA_LOADENS4_14ComposedLayoutINS4_7SwizzleILi2ELi4ELi3EEENS4_18smem_ptr_flag_bitsILi8EEENST_INS5_IJSB_SH_EEENS5_IJSH_SC_EEEEEEEvNS4_8identityENS4_23SM90_TMA_LOAD_MULTICASTES1B_vS1C_EENS_8epilogue10collective6detail29Sm90TmaWarpSpecializedAdapterINS1G_15DefaultEpilogueISJ_SK_SK_NS1F_6thread17LinearCombinationISJ_Li1EffLNS1K_9ScaleType4KindE0ELNS_15FloatRoundStyleE2ESJ_EENS1_15EpilogueDefaultEEEEEvvEEEEvNT_6ParamsE)
        /*0008*/ 	.word	0x000000a8


	//----- nvinfo : EIATTR_FRAME_SIZE
	.align		4
.L_12:
        /*000c*/ 	.byte	0x04, 0x11
        /*000e*/ 	.short	(.L_14 - .L_13)
	.align		4
.L_13:
        /*0010*/ 	.word	index@(_ZN7cutlass13device_kernelINS_4gemm6kernel13GemmUniversalIN4cute5tupleIJiiiiEEENS1_10collective13CollectiveMmaINS1_37MainloopSm90TmaGmmaWarpSpecializedFP8ILi11ENS5_IJNS4_1CILi8EEENSA_ILi1EEESC_EEENS1_35KernelTmaWarpSpecializedCooperativeEEENS5_IJNSA_ILi256EEENSA_ILi64EEESH_EEENS_12float_e5m2_tENS5_IJlSC_lEEESJ_SK_NS4_8TiledMMAINS4_8MMA_AtomIJNS4_4SM904GMMA30MMA_64x64x32_F32E5M2E5M2_SS_TNILNSO_7ScaleInE1ELSQ_1EEEEEENS4_6LayoutINS5_IJNSA_ILi2EEESC_SC_EEENS5_IJSC_NSA_ILi0EEESW_EEEEENS5_IJNS4_10UnderscoreESZ_SZ_EEEEENS4_13SM90_TMA_LOADENS4_14ComposedLayoutINS4_7SwizzleILi2ELi4ELi3EEENS4_18smem_ptr_flag_bitsILi8EEENST_INS5_IJSB_SH_EEENS5_IJSH_SC_EEEEEEEvNS4_8identityENS4_23SM90_TMA_LOAD_MULTICASTES1B_vS1C_EENS_8epilogue10collective6detail29Sm90TmaWarpSpecializedAdapterINS1G_15DefaultEpilogueISJ_SK_SK_NS1F_6thread17LinearCombinationISJ_Li1EffLNS1K_9ScaleType4KindE0ELNS_15FloatRoundStyleE2ESJ_EENS1_15EpilogueDefaultEEEEEvvEEEEvNT_6ParamsE)
        /*0014*/ 	.word	0x00000000


	//----- nvinfo : EIATTR_MIN_STACK_SIZE
	.align		4
.L_14:
        /*0018*/ 	.byte	0x04, 0x12
        /*001a*/ 	.short	(.L_16 - .L_15)
	.align		4
.L_15:
        /*001c*/ 	.word	index@(_ZN7cutlass13device_kernelINS_4gemm6kernel13GemmUniversalIN4cute5tupleIJiiiiEEENS1_10collective13CollectiveMmaINS1_37MainloopSm90TmaGmmaWarpSpecializedFP8ILi11ENS5_IJNS4_1CILi8EEENSA_ILi1EEESC_EEENS1_35KernelTmaWarpSpecializedCooperativeEEENS5_IJNSA_ILi256EEENSA_ILi64EEESH_EEENS_12float_e5m2_tENS5_IJlSC_lEEESJ_SK_NS4_8TiledMMAINS4_8MMA_AtomIJNS4_4SM904GMMA30MMA_64x64x32_F32E5M2E5M2_SS_TNILNSO_7ScaleInE1ELSQ_1EEEEEENS4_6LayoutINS5_IJNSA_ILi2EEESC_SC_EEENS5_IJSC_NSA_ILi0EEESW_EEEEENS5_IJNS4_10UnderscoreESZ_SZ_EEEEENS4_13SM90_TMA_LOADENS4_14ComposedLayoutINS4_7SwizzleILi2ELi4ELi3EEENS4_18smem_ptr_flag_bitsILi8EEENST_INS5_IJSB_SH_EEENS5_IJSH_SC_EEEEEEEvNS4_8identityENS4_23SM90_TMA_LOAD_MULTICASTES1B_vS1C_EENS_8epilogue10collective6detail29Sm90TmaWarpSpecializedAdapterINS1G_15DefaultEpilogueISJ_SK_SK_NS1F_6thread17LinearCombinationISJ_Li1EffLNS1K_9ScaleType4KindE0ELNS_15FloatRoundStyleE2ESJ_EENS1_15EpilogueDefaultEEEEEvvEEEEvNT_6ParamsE)
        /*0020*/ 	.word	0x00000000
.L_16:


//--------------------- .nv.compat                --------------------------
	.section	.nv.compat,"",@"SHT_CUDA_COMPAT_INFO"
	.align	4
        /*0000*/ 	.byte	0x02, 0x09, 0x01, 0x00, 0x02, 0x02, 0x04, 0x00, 0x02, 0x05, 0x05, 0x00, 0x03, 0x07, 0x01, 0x01
        /*0010*/ 	.byte	0x02, 0x03, 0x01, 0x00, 0x02, 0x06, 0x01, 0x00, 0x04, 0x0b, 0x08, 0x00, 0x00, 0x00, 0x00, 0x00
        /*0020*/ 	.byte	0x00, 0x00, 0x00, 0x00


//--------------------- .nv.info._ZN7cutlass13device_kernelINS_4gemm6kernel13GemmUniversalIN4cute5tupleIJiiiiEEENS1_10collective13CollectiveMmaINS1_37MainloopSm90TmaGmmaWarpSpecializedFP8ILi11ENS5_IJNS4_1CILi8EEENSA_ILi1EEESC_EEENS1_35KernelTmaWarpSpecializedCooperativeEEENS5_IJNSA_ILi256EEENSA_ILi64EEESH_EEENS_12float_e5m2_tENS5_IJlSC_lEEESJ_SK_NS4_8TiledMMAINS4_8MMA_AtomIJNS4_4SM904GMMA30MMA_64x64x32_F32E5M2E5M2_SS_TNILNSO_7ScaleInE1ELSQ_1EEEEEENS4_6LayoutINS5_IJNSA_ILi2EEESC_SC_EEENS5_IJSC_NSA_ILi0EEESW_EEEEENS5_IJNS4_10UnderscoreESZ_SZ_EEEEENS4_13SM90_TMA_LOADENS4_14ComposedLayoutINS4_7SwizzleILi2ELi4ELi3EEENS4_18smem_ptr_flag_bitsILi8EEENST_INS5_IJSB_SH_EEENS5_IJSH_SC_EEEEEEEvNS4_8identityENS4_23SM90_TMA_LOAD_MULTICASTES1B_vS1C_EENS_8epilogue10collective6detail29Sm90TmaWarpSpecializedAdapterINS1G_15DefaultEpilogueISJ_SK_SK_NS1F_6thread17LinearCombinationISJ_Li1EffLNS1K_9ScaleType4KindE0ELNS_15FloatRoundStyleE2ESJ_EENS1_15EpilogueDefaultEEEEEvvEEEEvNT_6ParamsE --------------------------
	.section	.nv.info._ZN7cutlass13device_kernelINS_4gemm6kernel13GemmUniversalIN4cute5tupleIJiiiiEEENS1_10collective13CollectiveMmaINS1_37MainloopSm90TmaGmmaWarpSpecializedFP8ILi11ENS5_IJNS4_1CILi8EEENSA_ILi1EEESC_EEENS1_35KernelTmaWarpSpecializedCooperativeEEENS5_IJNSA_ILi256EEENSA_ILi64EEESH_EEENS_12float_e5m2_tENS5_IJlSC_lEEESJ_SK_NS4_8TiledMMAINS4_8MMA_AtomIJNS4_4SM904GMMA30MMA_64x64x32_F32E5M2E5M2_SS_TNILNSO_7ScaleInE1ELSQ_1EEEEEENS4_6LayoutINS5_IJNSA_ILi2EEESC_SC_EEENS5_IJSC_NSA_ILi0EEESW_EEEEENS5_IJNS4_10UnderscoreESZ_SZ_EEEEENS4_13SM90_TMA_LOADENS4_14ComposedLayoutINS4_7SwizzleILi2ELi4ELi3EEENS4_18smem_ptr_flag_bitsILi8EEENST_INS5_IJSB_SH_EEENS5_IJSH_SC_EEEEEEEvNS4_8identityENS4_23SM90_TMA_LOAD_MULTICASTES1B_vS1C_EENS_8epilogue10collective6detail29Sm90TmaWarpSpecializedAdapterINS1G_15DefaultEpilogueISJ_SK_SK_NS1F_6thread17LinearCombinationISJ_Li1EffLNS1K_9ScaleType4KindE0ELNS_15FloatRoundStyleE2ESJ_EENS1_15EpilogueDefaultEEEEEvvEEEEvNT_6ParamsE,"",@"SHT_CUDA_INFO"
	.sectionflags	@""
	.align	4


	//----- nvinfo : EIATTR_CUDA_API_VERSION
	.align		4
        /*0000*/ 	.byte	0x04, 0x37
        /*0002*/ 	.short	(.L_18 - .L_17)
.L_17:
        /*0004*/ 	.word	0x00000082


	//----- nvinfo : EIATTR_KPARAM_INFO
	.align		4
.L_18:
        /*0008*/ 	.byte	0x04, 0x17
        /*000a*/ 	.short	(.L_20 - .L_19)
.L_19:
        /*000c*/ 	.word	0x00000000
        /*0010*/ 	.short	0x0000
        /*0012*/ 	.short	0x0070
        /*0014*/ 	.byte	0x00, 0xf0, 0x01, 0x10


	//----- nvinfo : EIATTR_SPARSE_MMA_MASK
	.align		4
.L_20:
        /*0018*/ 	.byte	0x03, 0x50
        /*001a*/ 	.short	0x0000


	//----- nvinfo : EIATTR_MAXREG_COUNT
	.align		4
        /*001c*/ 	.byte	0x03, 0x1b
        /*001e*/ 	.short	0x00a8


	//----- nvinfo : EIATTR_NUM_BARRIERS
	.align		4
        /*0020*/ 	.byte	0x02, 0x4c
        /*0022*/ 	.byte	0x01
	.zero		1


	//----- nvinfo : EIATTR_MERCURY_ISA_VERSION
	.align		4
        /*0024*/ 	.byte	0x03, 0x5f
        /*0026*/ 	.short	0x0101


	//----- nvinfo : EIATTR_INT_WARP_WIDE_INSTR_OFFSETS
	.align		4
        /*0028*/ 	.byte	0x04, 0x31
        /*002a*/ 	.short	(.L_22 - .L_21)


	//   ....[0]....
.L_21:
        /*002c*/ 	.word	0x00000610


	//   ....[1]....
        /*0030*/ 	.word	0x00000650


	//   ....[2]....
        /*0034*/ 	.word	0x000007b0


	//----- nvinfo : EIATTR_COOP_GROUP_MASK_REGIDS
	.align		4
.L_22:
        /*0038*/ 	.byte	0x04, 0x29
        /*003a*/ 	.short	(.L_24 - .L_23)


	//   ....[0]....
.L_23:
        /*003c*/ 	.word	0xffffffff


	//   ....[1]....
        /*0040*/ 	.word	0xffffffff


	//   ....[2]....
        /*0044*/ 	.word	0xffffffff


	//   ....[3]....
        /*0048*/ 	.word	0xffffffff


	//   ....[4]....
        /*004c*/ 	.word	0xffffffff


	//   ....[5]....
        /*0050*/ 	.word	0xffffffff


	//----- nvinfo : EIATTR_COOP_GROUP_INSTR_OFFSETS
	.align		4
.L_24:
        /*0054*/ 	.byte	0x04, 0x28
        /*0056*/ 	.short	(.L_26 - .L_25)


	//   ....[0]....
.L_25:
        /*0058*/ 	.word	0x00000060


	//   ....[1]....
        /*005c*/ 	.word	0x00000070


	//   ....[2]....
        /*0060*/ 	.word	0x00000130


	//   ....[3]....
        /*0064*/ 	.word	0x00000400


	//   ....[4]....
        /*0068*/ 	.word	0x00000900


	//   ....[5]....
        /*006c*/ 	.word	0x00001380


	//----- nvinfo : EIATTR_REG_RECONFIG
	.align		4
.L_26:
        /*0070*/ 	.byte	0x01, 0x54
	.zero		2


	//----- nvinfo : EIATTR_MBARRIER_INSTR_OFFSETS
	.align		4
        /*0074*/ 	.byte	0x04, 0x39
        /*0076*/ 	.short	(.L_28 - .L_27)


	//   ....[0]....
.L_27:
        /*0078*/ 	.word	0x00000280
        /*007c*/ 	.word	0x000000ff
        /*0080*/ 	.word	0x00000000
        /*0084*/ 	.short	0x0100
        /*0086*/ 	.byte	0x08
	.zero		1


	//   ....[1]....
        /*0088*/ 	.word	0x00000290
        /*008c*/ 	.word	0x000000ff
        /*0090*/ 	.word	0x00000058
        /*0094*/ 	.short	0x0100
        /*0096*/ 	.byte	0x08
	.zero		1


	//   ....[2]....
        /*0098*/ 	.word	0x000002a0
        /*009c*/ 	.word	0x000000ff
        /*00a0*/ 	.word	0x00000008
        /*00a4*/ 	.short	0x0100
        /*00a6*/ 	.byte	0x08
	.zero		1


	//   ....[3]....
        /*00a8*/ 	.word	0x000002b0
        /*00ac*/ 	.word	0x000000ff
        /*00b0*/ 	.word	0x00000060
        /*00b4*/ 	.short	0x0100
        /*00b6*/ 	.byte	0x08
	.zero		1


	//   ....[4]....
        /*00b8*/ 	.word	0x000002c0
        /*00bc*/ 	.word	0x000000ff
        /*00c0*/ 	.word	0x00000010
        /*00c4*/ 	.short	0x0100
        /*00c6*/ 	.byte	0x08
	.zero		1


	//   ....[5]....
        /*00c8*/ 	.word	0x000002d0
        /*00cc*/ 	.word	0x000000ff
        /*00d0*/ 	.word	0x00000068
        /*00d4*/ 	.short	0x0100
        /*00d6*/ 	.byte	0x08
	.zero		1


	//   ....[6]....
        /*00d8*/ 	.word	0x000002e0
        /*00dc*/ 	.word	0x000000ff
        /*00e0*/ 	.word	0x00000018
        /*00e4*/ 	.short	0x0100
        /*00e6*/ 	.byte	0x08
	.zero		1


	//   ....[7]....
        /*00e8*/ 	.word	0x000002f0
        /*00ec*/ 	.word	0x000000ff
        /*00f0*/ 	.word	0x00000070
        /*00f4*/ 	.short	0x0100
        /*00f6*/ 	.byte	0x08
	.zero		1


	//   ....[8]....
        /*00f8*/ 	.word	0x00000300
        /*00fc*/ 	.word	0x000000ff
        /*0100*/ 	.word	0x00000020
        /*0104*/ 	.short	0x0100
        /*0106*/ 	.byte	0x08
	.zero		1


	//   ....[9]....
        /*0108*/ 	.word	0x00000310
        /*010c*/ 	.word	0x000000ff
        /*0110*/ 	.word	0x00000078
        /*0114*/ 	.short	0x0100
        /*0116*/ 	.byte	0x08
	.zero		1


	//   ....[10]....
        /*0118*/ 	.word	0x00000320
        /*011c*/ 	.word	0x000000ff
        /*0120*/ 	.word	0x00000028
        /*0124*/ 	.short	0x0100
        /*0126*/ 	.byte	0x08
	.zero		1


	//   ....[11]....
        /*0128*/ 	.word	0x00000330
        /*012c*/ 	.word	0x000000ff
        /*0130*/ 	.word	0x00000080
        /*0134*/ 	.short	0x0100
        /*0136*/ 	.byte	0x08
	.zero		1


	//   ....[12]....
        /*0138*/ 	.word	0x00000340
        /*013c*/ 	.word	0x000000ff
        /*0140*/ 	.word	0x00000030
        /*0144*/ 	.short	0x0100
        /*0146*/ 	.byte	0x08
	.zero		1


	//   ....[13]....
        /*0148*/ 	.word	0x00000350
        /*014c*/ 	.word	0x000000ff
        /*0150*/ 	.word	0x00000088
        /*0154*/ 	.short	0x0100
        /*0156*/ 	.byte	0x08
	.zero		1


	//   ....[14]....
        /*0158*/ 	.word	0x00000360
        /*015c*/ 	.word	0x000000ff
        /*0160*/ 	.word	0x00000038
        /*0164*/ 	.short	0x0100
        /*0166*/ 	.byte	0x08
	.zero		1


	//   ....[15]....
        /*0168*/ 	.word	0x00000370
        /*016c*/ 	.word	0x000000ff
        /*0170*/ 	.word	0x00000090
        /*0174*/ 	.short	0x0100
        /*0176*/ 	.byte	0x08
	.zero		1


	//   ....[16]....
        /*0178*/ 	.word	0x00000380
        /*017c*/ 	.word	0x000000ff
        /*0180*/ 	.word	0x00000040
        /*0184*/ 	.short	0x0100
        /*0186*/ 	.byte	0x08
	.zero		1


	//   ....[17]....
        /*0188*/ 	.word	0x00000390
        /*018c*/ 	.word	0x000000ff
        /*0190*/ 	.word	0x00000098
        /*0194*/ 	.short	0x0100
        /*0196*/ 	.byte	0x08
	.zero		1


	//   ....[18]....
        /*0198*/ 	.word	0x000003a0
        /*019c*/ 	.word	0x000000ff
        /*01a0*/ 	.word	0x00000048
        /*01a4*/ 	.short	0x0100
        /*01a6*/ 	.byte	0x08
	.zero		1


	//   ....[19]....
        /*01a8*/ 	.word	0x000003b0
        /*01ac*/ 	.word	0x000000ff
        /*01b0*/ 	.word	0x000000a0
        /*01b4*/ 	.short	0x0100
        /*01b6*/ 	.byte	0x08
	.zero		1


	//   ....[20]....
        /*01b8*/ 	.word	0x000003c0
        /*01bc*/ 	.word	0x000000ff
        /*01c0*/ 	.word	0x00000050
        /*01c4*/ 	.short	0x0100
        /*01c6*/ 	.byte	0x08
	.zero		1


	//   ....[21]....
        /*01c8*/ 	.word	0x000003d0
        /*01cc*/ 	.word	0x000000ff
        /*01d0*/ 	.word	0x000000a8
        /*01d4*/ 	.short	0x0100
        /*01d6*/ 	.byte	0x08
	.zero		1


	//   ....[22]....
        /*01d8*/ 	.word	0x00000830
        /*01dc*/ 	.word	0x000000ff
        /*01e0*/ 	.word	0x000000c0
        /*01e4*/ 	.short	0x0100
        /*01e6*/ 	.byte	0x06
	.zero		1


	//   ....[23]....
        /*01e8*/ 	.word	0x000008b0
        /*01ec*/ 	.word	0x000000ff
        /*01f0*/ 	.word	0x000000c8
        /*01f4*/ 	.short	0x0100
        /*01f6*/ 	.byte	0x06
	.zero		1


	//   ....[24]....
        /*01f8*/ 	.word	0x000018b0
        /*01fc*/ 	.word	0x000000ff
        /*0200*/ 	.word	0x00000000
        /*0204*/ 	.short	0x010a
        /*0206*/ 	.byte	0x06
	.zero		1


	//   ....[25]....
        /*0208*/ 	.word	0x000018f0
        /*020c*/ 	.word	0x000000ff
        /*0210*/ 	.word	0x00000000
        /*0214*/ 	.short	0x010a
        /*0216*/ 	.byte	0x06
	.zero		1


	//   ....[26]....
        /*0218*/ 	.word	0x000022c0
        /*021c*/ 	.word	0x000000ff
        /*0220*/ 	.word	0x00000000
        /*0224*/ 	.short	0x010a
        /*0226*/ 	.byte	0x0c
	.zero		1


	//   ....[27]....
        /*0228*/ 	.word	0x00002300
        /*022c*/ 	.word	0x000000ff
        /*0230*/ 	.word	0x00000000
        /*0234*/ 	.short	0x010a
        /*0236*/ 	.byte	0x0c
	.zero		1


	//   ....[28]....
        /*0238*/ 	.word	0x000029d0
        /*023c*/ 	.word	0x0000000e
        /*0240*/ 	.word	0x00000000
        /*0244*/ 	.short	0x0101
        /*0246*/ 	.byte	0x3f
	.zero		1


	//   ....[29]....
        /*0248*/ 	.word	0x00003070
        /*024c*/ 	.word	0x0000000c
        /*0250*/ 	.word	0x00000000
        /*0254*/ 	.short	0x0101
        /*0256*/ 	.byte	0x3f
	.zero		1


	//   ....[30]....
        /*0258*/ 	.word	0x00008af0
        /*025c*/ 	.word	0x00000015
        /*0260*/ 	.word	0x00000058
        /*0264*/ 	.short	0x010a
        /*0266*/ 	.byte	0x3f
	.zero		1


	//   ....[31]....
        /*0268*/ 	.word	0x00008e70
        /*026c*/ 	.word	0x00000008
        /*0270*/ 	.word	0x000000c8
        /*0274*/ 	.short	0x0101
        /*0276*/ 	.byte	0x3f
	.zero		1


	//   ....[32]....
        /*0278*/ 	.word	0x000095a0
        /*027c*/ 	.word	0x00000006
        /*0280*/ 	.word	0x00000000
        /*0284*/ 	.short	0x010a
        /*0286*/ 	.byte	0x3f
	.zero		1


	//   ....[33]....
        /*0288*/ 	.word	0x00009620
        /*028c*/ 	.word	0x00000007
        /*0290*/ 	.word	0x00000000
        /*0294*/ 	.short	0x010a
        /*0296*/ 	.byte	0x3f
	.zero		1


	//   ....[34]....
        /*0298*/ 	.word	0x000096b0
        /*029c*/ 	.word	0x00000006
        /*02a0*/ 	.word	0x00000000
        /*02a4*/ 	.short	0x010a
        /*02a6*/ 	.byte	0x3f
	.zero		1


	//   ....[35]....
        /*02a8*/ 	.word	0x00009740
        /*02ac*/ 	.word	0x00000009
        /*02b0*/ 	.word	0x00000000
        /*02b4*/ 	.short	0x010a
        /*02b6*/ 	.byte	0x3f
	.zero		1


	//   ....[36]....
        /*02b8*/ 	.word	0x000097d0
        /*02bc*/ 	.word	0x00000006
        /*02c0*/ 	.word	0x00000000
        /*02c4*/ 	.short	0x010a
        /*02c6*/ 	.byte	0x3f
	.zero		1


	//   ....[37]....
        /*02c8*/ 	.word	0x00009860
        /*02cc*/ 	.word	0x00000009
        /*02d0*/ 	.word	0x00000000
        /*02d4*/ 	.short	0x010a
        /*02d6*/ 	.byte	0x3f
	.zero		1


	//   ....[38]....
        /*02d8*/ 	.word	0x000098f0
        /*02dc*/ 	.word	0x00000006
        /*02e0*/ 	.word	0x00000000
        /*02e4*/ 	.short	0x010a
        /*02e6*/ 	.byte	0x3f
	.zero		1


	//   ....[39]....
        /*02e8*/ 	.word	0x00009980
        /*02ec*/ 	.word	0x00000009
        /*02f0*/ 	.word	0x00000000
        /*02f4*/ 	.short	0x010a
        /*02f6*/ 	.byte	0x3f
	.zero		1


	//   ....[40]....
        /*02f8*/ 	.word	0x00009a10
        /*02fc*/ 	.word	0x0000000a
        /*0300*/ 	.word	0x00000000
        /*0304*/ 	.short	0x010a
        /*0306*/ 	.byte	0x3f
	.zero		1


	//   ....[41]....
        /*0308*/ 	.word	0x00009aa0
        /*030c*/ 	.word	0x0000000b
        /*0310*/ 	.word	0x00000000
        /*0314*/ 	.short	0x010a
        /*0316*/ 	.byte	0x3f
	.zero		1


	//   ....[42]....
        /*0318*/ 	.word	0x00009b30
        /*031c*/ 	.word	0x00000003
        /*0320*/ 	.word	0x00000000
        /*0324*/ 	.short	0x010a
        /*0326*/ 	.byte	0x3f
	.zero		1


	//   ....[43]....
        /*0328*/ 	.word	0x00009ba0
        /*032c*/ 	.word	0x0000000d
        /*0330*/ 	.word	0x00000000
        /*0334*/ 	.short	0x010a
        /*0336*/ 	.byte	0x3f
	.zero		1


	//   ....[44]....
        /*0338*/ 	.word	0x00009c00
        /*033c*/ 	.word	0x0000000f
        /*0340*/ 	.word	0x00000000
        /*0344*/ 	.short	0x010a
        /*0346*/ 	.byte	0x3f
	.zero		1


	//   ....[45]....
        /*0348*/ 	.word	0x00009cd0
        /*034c*/ 	.word	0x00000015
        /*0350*/ 	.word	0x00000058
        /*0354*/ 	.short	0x010a
        /*0356*/ 	.byte	0x3f
	.zero		1


	//   ....[46]....
        /*0358*/ 	.word	0x00009da0
        /*035c*/ 	.word	0x00000006
        /*0360*/ 	.word	0x00000000
        /*0364*/ 	.short	0x010a
        /*0366*/ 	.byte	0x3f
	.zero		1


	//   ....[47]....
        /*0368*/ 	.word	0x00009df0
        /*036c*/ 	.word	0x00000007
        /*0370*/ 	.word	0x00000000
        /*0374*/ 	.short	0x010a
        /*0376*/ 	.byte	0x3f
	.zero		1


	//   ....[48]....
        /*0378*/ 	.word	0x00009e40
        /*037c*/ 	.word	0x00000006
        /*0380*/ 	.word	0x00000000
        /*0384*/ 	.short	0x010a
        /*0386*/ 	.byte	0x3f
	.zero		1


	//   ....[49]....
        /*0388*/ 	.word	0x00009e90
        /*038c*/ 	.word	0x00000009
        /*0390*/ 	.word	0x00000000
        /*0394*/ 	.short	0x010a
        /*0396*/ 	.byte	0x3f
	.zero		1


	//   ....[50]....
        /*0398*/ 	.word	0x00009ee0
        /*039c*/ 	.word	0x00000006
        /*03a0*/ 	.word	0x00000000
        /*03a4*/ 	.short	0x010a
        /*03a6*/ 	.byte	0x3f
	.zero		1


	//   ....[51]....
        /*03a8*/ 	.word	0x00009f30
        /*03ac*/ 	.word	0x00000009
        /*03b0*/ 	.word	0x00000000
        /*03b4*/ 	.short	0x010a
        /*03b6*/ 	.byte	0x3f
	.zero		1


	//   ....[52]....
        /*03b8*/ 	.word	0x00009f80
        /*03bc*/ 	.word	0x00000006
        /*03c0*/ 	.word	0x00000000
        /*03c4*/ 	.short	0x010a
        /*03c6*/ 	.byte	0x3f
	.zero		1


	//   ....[53]....
        /*03c8*/ 	.word	0x00009fd0
        /*03cc*/ 	.word	0x00000009
        /*03d0*/ 	.word	0x00000000
        /*03d4*/ 	.short	0x010a
        /*03d6*/ 	.byte	0x3f
	.zero		1


	//   ....[54]....
        /*03d8*/ 	.word	0x0000a020
        /*03dc*/ 	.word	0x0000000a
        /*03e0*/ 	.word	0x00000000
        /*03e4*/ 	.short	0x010a
        /*03e6*/ 	.byte	0x3f
	.zero		1


	//   ....[55]....
        /*03e8*/ 	.word	0x0000a070
        /*03ec*/ 	.word	0x0000000b
        /*03f0*/ 	.word	0x00000000
        /*03f4*/ 	.short	0x010a
        /*03f6*/ 	.byte	0x3f
	.zero		1


	//----- nvinfo : EIATTR_NUM_MBARRIERS
	.align		4
.L_28:
        /*03f8*/ 	.byte	0x03, 0x38
        /*03fa*/ 	.short	0x0018


	//----- nvinfo : EIATTR_EXIT_INSTR_OFFSETS
	.align		4
        /*03fc*/ 	.byte	0x04, 0x1c
        /*03fe*/ 	.short	(.L_30 - .L_29)


	//   ....[0]....
.L_29:
        /*0400*/ 	.word	0x00000a60


	//   ....[1]....
        /*0404*/ 	.word	0x00001250


	//   ....[2]....
        /*0408*/ 	.word	0x00008200


	//   ....[3]....
        /*040c*/ 	.word	0x00008760


	//   ....[4]....
        /*0410*/ 	.word	0x00009b80


	//----- nvinfo : EIATTR_MAX_THREADS
	.align		4
.L_30:
        /*0414*/ 	.byte	0x04, 0x05
        /*0416*/ 	.short	(.L_32 - .L_31)
.L_31:
        /*0418*/ 	.word	0x00000180
        /*041c*/ 	.word	0x00000001
        /*0420*/ 	.word	0x00000001


	//----- nvinfo : EIATTR_CRS_STACK_SIZE
	.align		4
.L_32:
        /*0424*/ 	.byte	0x04, 0x1e
        /*0426*/ 	.short	(.L_34 - .L_33)
.L_33:
        /*0428*/ 	.word	0x00000000


	//----- nvinfo : EIATTR_CBANK_PARAM_SIZE
	.align		4
.L_34:
        /*042c*/ 	.byte	0x03, 0x19
        /*042e*/ 	.short	0x0470


	//----- nvinfo : EIATTR_PARAM_CBANK
	.align		4
        /*0430*/ 	.byte	0x04, 0x0a
        /*0432*/ 	.short	(.L_36 - .L_35)
	.align		4
.L_35:
        /*0434*/ 	.word	index@(.nv.constant0._ZN7cutlass13device_kernelINS_4gemm6kernel13GemmUniversalIN4cute5tupleIJiiiiEEENS1_10collective13CollectiveMmaINS1_37MainloopSm90TmaGmmaWarpSpecializedFP8ILi11ENS5_IJNS4_1CILi8EEENSA_ILi1EEESC_EEENS1_35KernelTmaWarpSpecializedCooperativeEEENS5_IJNSA_ILi256EEENSA_ILi64EEESH_EEENS_12float_e5m2_tENS5_IJlSC_lEEESJ_SK_NS4_8TiledMMAINS4_8MMA_AtomIJNS4_4SM904GMMA30MMA_64x64x32_F32E5M2E5M2_SS_TNILNSO_7ScaleInE1ELSQ_1EEEEEENS4_6LayoutINS5_IJNSA_ILi2EEESC_SC_EEENS5_IJSC_NSA_ILi0EEESW_EEEEENS5_IJNS4_10UnderscoreESZ_SZ_EEEEENS4_13SM90_TMA_LOADENS4_14ComposedLayoutINS4_7SwizzleILi2ELi4ELi3EEENS4_18smem_ptr_flag_bitsILi8EEENST_INS5_IJSB_SH_EEENS5_IJSH_SC_EEEEEEEvNS4_8identityENS4_23SM90_TMA_LOAD_MULTICASTES1B_vS1C_EENS_8epilogue10collective6detail29Sm90TmaWarpSpecializedAdapterINS1G_15DefaultEpilogueISJ_SK_SK_NS1F_6thread17LinearCombinationISJ_Li1EffLNS1K_9ScaleType4KindE0ELNS_15FloatRoundStyleE2ESJ_EENS1_15EpilogueDefaultEEEEEvvEEEEvNT_6ParamsE)
        /*0438*/ 	.short	0x0210
        /*043a*/ 	.short	0x0470


	//----- nvinfo : EIATTR_SW_WAR
	.align		4
.L_36:
        /*043c*/ 	.byte	0x04, 0x36
        /*043e*/ 	.short	(.L_38 - .L_37)
.L_37:
        /*0440*/ 	.word	0x00000008
.L_38:


//--------------------- .nv.callgraph             --------------------------
	.section	.nv.callgraph,"",@"SHT_CUDA_CALLGRAPH"
	.align	4
	.sectionentsize	8
	.align		4
        /*0000*/ 	.word	0x00000000
	.align		4
        /*0004*/ 	.word	0xffffffff
	.align		4
        /*0008*/ 	.word	0x00000000
	.align		4
        /*000c*/ 	.word	0xfffffffe
	.align		4
        /*0010*/ 	.word	0x00000000
	.align		4
        /*0014*/ 	.word	0xfffffffd
	.align		4
        /*0018*/ 	.word	0x00000000
	.align		4
        /*001c*/ 	.word	0xfffffffc


//--------------------- .nv.constant4             --------------------------
	.section	.nv.constant4,"a",@progbits
	.align	8
	.align		8
.nv.constant4:
        /*0000*/ 	.dword	_ZN40_INTERNAL_679bd0c7_4_k_cu_65562668_162394cuda3std3__45__cpo5beginE
	.align		8
        /*0008*/ 	.dword	_ZN40_INTERNAL_679bd0c7_4_k_cu_65562668_162394cuda3std3__45__cpo3endE
	.align		8
        /*0010*/ 	.dword	_ZN40_INTERNAL_679bd0c7_4_k_cu_65562668_162394cuda3std3__45__cpo6cbeginE
	.align		8
        /*0018*/ 	.dword	_ZN40_INTERNAL_679bd0c7_4_k_cu_65562668_162394cuda3std3__45__cpo4cendE
	.align		8
        /*0020*/ 	.dword	_ZN40_INTERNAL_679bd0c7_4_k_cu_65562668_162394cuda3std3__442_GLOBAL__N__679bd0c7_4_k_cu_65562668_162396ignoreE
	.align		8
        /*0028*/ 	.dword	_ZN40_INTERNAL_679bd0c7_4_k_cu_65562668_162394cuda3std3__419piecewise_constructE
	.align		8
        /*0030*/ 	.dword	_ZN40_INTERNAL_679bd0c7_4_k_cu_65562668_162394cuda3std3__48in_placeE
	.align		8
        /*0038*/ 	.dword	_ZN40_INTERNAL_679bd0c7_4_k_cu_65562668_162394cuda3std6ranges3__45__cpo4swapE
	.align		8
        /*0040*/ 	.dword	_ZN40_INTERNAL_679bd0c7_4_k_cu_65562668_162394cuda3std6ranges3__45__cpo9iter_moveE
	.align		8
        /*0048*/ 	.dword	_ZN40_INTERNAL_679bd0c7_4_k_cu_65562668_162394cute7productE
	.align		8
        /*0050*/ 	.dword	_ZN40_INTERNAL_679bd0c7_4_k_cu_65562668_162394cute1_E


//--------------------- .text._ZN7cutlass13device_kernelINS_4gemm6kernel13GemmUniversalIN4cute5tupleIJiiiiEEENS1_10collective13CollectiveMmaINS1_37MainloopSm90TmaGmmaWarpSpecializedFP8ILi11ENS5_IJNS4_1CILi8EEENSA_ILi1EEESC_EEENS1_35KernelTmaWarpSpecializedCooperativeEEENS5_IJNSA_ILi256EEENSA_ILi64EEESH_EEENS_12float_e5m2_tENS5_IJlSC_lEEESJ_SK_NS4_8TiledMMAINS4_8MMA_AtomIJNS4_4SM904GMMA30MMA_64x64x32_F32E5M2E5M2_SS_TNILNSO_7ScaleInE1ELSQ_1EEEEEENS4_6LayoutINS5_IJNSA_ILi2EEESC_SC_EEENS5_IJSC_NSA_ILi0EEESW_EEEEENS5_IJNS4_10UnderscoreESZ_SZ_EEEEENS4_13SM90_TMA_LOADENS4_14ComposedLayoutINS4_7SwizzleILi2ELi4ELi3EEENS4_18smem_ptr_flag_bitsILi8EEENST_INS5_IJSB_SH_EEENS5_IJSH_SC_EEEEEEEvNS4_8identityENS4_23SM90_TMA_LOAD_MULTICASTES1B_vS1C_EENS_8epilogue10collective6detail29Sm90TmaWarpSpecializedAdapterINS1G_15DefaultEpilogueISJ_SK_SK_NS1F_6thread17LinearCombinationISJ_Li1EffLNS1K_9ScaleType4KindE0ELNS_15FloatRoundStyleE2ESJ_EENS1_15EpilogueDefaultEEEEEvvEEEEvNT_6ParamsE --------------------------
	.section	.text._ZN7cutlass13device_kernelINS_4gemm6kernel13GemmUniversalIN4cute5tupleIJiiiiEEENS1_10collective13CollectiveMmaINS1_37MainloopSm90TmaGmmaWarpSpecializedFP8ILi11ENS5_IJNS4_1CILi8EEENSA_ILi1EEESC_EEENS1_35KernelTmaWarpSpecializedCooperativeEEENS5_IJNSA_ILi256EEENSA_ILi64EEESH_EEENS_12float_e5m2_tENS5_IJlSC_lEEESJ_SK_NS4_8TiledMMAINS4_8MMA_AtomIJNS4_4SM904GMMA30MMA_64x64x32_F32E5M2E5M2_SS_TNILNSO_7ScaleInE1ELSQ_1EEEEEENS4_6LayoutINS5_IJNSA_ILi2EEESC_SC_EEENS5_IJSC_NSA_ILi0EEESW_EEEEENS5_IJNS4_10UnderscoreESZ_SZ_EEEEENS4_13SM90_TMA_LOADENS4_14ComposedLayoutINS4_7SwizzleILi2ELi4ELi3EEENS4_18smem_ptr_flag_bitsILi8EEENST_INS5_IJSB_SH_EEENS5_IJSH_SC_EEEEEEEvNS4_8identityENS4_23SM90_TMA_LOAD_MULTICASTES1B_vS1C_EENS_8epilogue10collective6detail29Sm90TmaWarpSpecializedAdapterINS1G_15DefaultEpilogueISJ_SK_SK_NS1F_6thread17LinearCombinationISJ_Li1EffLNS1K_9ScaleType4KindE0ELNS_15FloatRoundStyleE2ESJ_EENS1_15EpilogueDefaultEEEEEvvEEEEvNT_6ParamsE,"ax",@progbits
	.align	128
.text._ZN7cutlass13device_kernelINS_4gemm6kernel13GemmUniversalIN4cute5tupleIJiiiiEEENS1_10collective13CollectiveMmaINS1_37MainloopSm90TmaGmmaWarpSpecializedFP8ILi11ENS5_IJNS4_1CILi8EEENSA_ILi1EEESC_EEENS1_35KernelTmaWarpSpecializedCooperativeEEENS5_IJNSA_ILi256EEENSA_ILi64EEESH_EEENS_12float_e5m2_tENS5_IJlSC_lEEESJ_SK_NS4_8TiledMMAINS4_8MMA_AtomIJNS4_4SM904GMMA30MMA_64x64x32_F32E5M2E5M2_SS_TNILNSO_7ScaleInE1ELSQ_1EEEEEENS4_6LayoutINS5_IJNSA_ILi2EEESC_SC_EEENS5_IJSC_NSA_ILi0EEESW_EEEEENS5_IJNS4_10UnderscoreESZ_SZ_EEEEENS4_13SM90_TMA_LOADENS4_14ComposedLayoutINS4_7SwizzleILi2ELi4ELi3EEENS4_18smem_ptr_flag_bitsILi8EEENST_INS5_IJSB_SH_EEENS5_IJSH_SC_EEEEEEEvNS4_8identityENS4_23SM90_TMA_LOAD_MULTICASTES1B_vS1C_EENS_8epilogue10collective6detail29Sm90TmaWarpSpecializedAdapterINS1G_15DefaultEpilogueISJ_SK_SK_NS1F_6thread17LinearCombinationISJ_Li1EffLNS1K_9ScaleType4KindE0ELNS_15FloatRoundStyleE2ESJ_EENS1_15EpilogueDefaultEEEEEvvEEEEvNT_6ParamsE:
        .type           _ZN7cutlass13device_kernelINS_4gemm6kernel13GemmUniversalIN4cute5tupleIJiiiiEEENS1_10collective13CollectiveMmaINS1_37MainloopSm90TmaGmmaWarpSpecializedFP8ILi11ENS5_IJNS4_1CILi8EEENSA_ILi1EEESC_EEENS1_35KernelTmaWarpSpecializedCooperativeEEENS5_IJNSA_ILi256EEENSA_ILi64EEESH_EEENS_12float_e5m2_tENS5_IJlSC_lEEESJ_SK_NS4_8TiledMMAINS4_8MMA_AtomIJNS4_4SM904GMMA30MMA_64x64x32_F32E5M2E5M2_SS_TNILNSO_7ScaleInE1ELSQ_1EEEEEENS4_6LayoutINS5_IJNSA_ILi2EEESC_SC_EEENS5_IJSC_NSA_ILi0EEESW_EEEEENS5_IJNS4_10UnderscoreESZ_SZ_EEEEENS4_13SM90_TMA_LOADENS4_14ComposedLayoutINS4_7SwizzleILi2ELi4ELi3EEENS4_18smem_ptr_flag_bitsILi8EEENST_INS5_IJSB_SH_EEENS5_IJSH_SC_EEEEEEEvNS4_8identityENS4_23SM90_TMA_LOAD_MULTICASTES1B_vS1C_EENS_8epilogue10collective6detail29Sm90TmaWarpSpecializedAdapterINS1G_15DefaultEpilogueISJ_SK_SK_NS1F_6thread17LinearCombinationISJ_Li1EffLNS1K_9ScaleType4KindE0ELNS_15FloatRoundStyleE2ESJ_EENS1_15EpilogueDefaultEEEEEvvEEEEvNT_6ParamsE,@function
        .size           _ZN7cutlass13device_kernelINS_4gemm6kernel13GemmUniversalIN4cute5tupleIJiiiiEEENS1_10collective13CollectiveMmaINS1_37MainloopSm90TmaGmmaWarpSpecializedFP8ILi11ENS5_IJNS4_1CILi8EEENSA_ILi1EEESC_EEENS1_35KernelTmaWarpSpecializedCooperativeEEENS5_IJNSA_ILi256EEENSA_ILi64EEESH_EEENS_12float_e5m2_tENS5_IJlSC_lEEESJ_SK_NS4_8TiledMMAINS4_8MMA_AtomIJNS4_4SM904GMMA30MMA_64x64x32_F32E5M2E5M2_SS_TNILNSO_7ScaleInE1ELSQ_1EEEEEENS4_6LayoutINS5_IJNSA_ILi2EEESC_SC_EEENS5_IJSC_NSA_ILi0EEESW_EEEEENS5_IJNS4_10UnderscoreESZ_SZ_EEEEENS4_13SM90_TMA_LOADENS4_14ComposedLayoutINS4_7SwizzleILi2ELi4ELi3EEENS4_18smem_ptr_flag_bitsILi8EEENST_INS5_IJSB_SH_EEENS5_IJSH_SC_EEEEEEEvNS4_8identityENS4_23SM90_TMA_LOAD_MULTICASTES1B_vS1C_EENS_8epilogue10collective6detail29Sm90TmaWarpSpecializedAdapterINS1G_15DefaultEpilogueISJ_SK_SK_NS1F_6thread17LinearCombinationISJ_Li1EffLNS1K_9ScaleType4KindE0ELNS_15FloatRoundStyleE2ESJ_EENS1_15EpilogueDefaultEEEEEvvEEEEvNT_6ParamsE,(.L_x_221 - _ZN7cutlass13device_kernelINS_4gemm6kernel13GemmUniversalIN4cute5tupleIJiiiiEEENS1_10collective13CollectiveMmaINS1_37MainloopSm90TmaGmmaWarpSpecializedFP8ILi11ENS5_IJNS4_1CILi8EEENSA_ILi1EEESC_EEENS1_35KernelTmaWarpSpecializedCooperativeEEENS5_IJNSA_ILi256EEENSA_ILi64EEESH_EEENS_12float_e5m2_tENS5_IJlSC_lEEESJ_SK_NS4_8TiledMMAINS4_8MMA_AtomIJNS4_4SM904GMMA30MMA_64x64x32_F32E5M2E5M2_SS_TNILNSO_7ScaleInE1ELSQ_1EEEEEENS4_6LayoutINS5_IJNSA_ILi2EEESC_SC_EEENS5_IJSC_NSA_ILi0EEESW_EEEEENS5_IJNS4_10UnderscoreESZ_SZ_EEEEENS4_13SM90_TMA_LOADENS4_14ComposedLayoutINS4_7SwizzleILi2ELi4ELi3EEENS4_18smem_ptr_flag_bitsILi8EEENST_INS5_IJSB_SH_EEENS5_IJSH_SC_EEEEEEEvNS4_8identityENS4_23SM90_TMA_LOAD_MULTICASTES1B_vS1C_EENS_8epilogue10collective6detail29Sm90TmaWarpSpecializedAdapterINS1G_15DefaultEpilogueISJ_SK_SK_NS1F_6thread17LinearCombinationISJ_Li1EffLNS1K_9ScaleType4KindE0ELNS_15FloatRoundStyleE2ESJ_EENS1_15EpilogueDefaultEEEEEvvEEEEvNT_6ParamsE)
        .other          _ZN7cutlass13device_kernelINS_4gemm6kernel13GemmUniversalIN4cute5tupleIJiiiiEEENS1_10collective13CollectiveMmaINS1_37MainloopSm90TmaGmmaWarpSpecializedFP8ILi11ENS5_IJNS4_1CILi8EEENSA_ILi1EEESC_EEENS1_35KernelTmaWarpSpecializedCooperativeEEENS5_IJNSA_ILi256EEENSA_ILi64EEESH_EEENS_12float_e5m2_tENS5_IJlSC_lEEESJ_SK_NS4_8TiledMMAINS4_8MMA_AtomIJNS4_4SM904GMMA30MMA_64x64x32_F32E5M2E5M2_SS_TNILNSO_7ScaleInE1ELSQ_1EEEEEENS4_6LayoutINS5_IJNSA_ILi2EEESC_SC_EEENS5_IJSC_NSA_ILi0EEESW_EEEEENS5_IJNS4_10UnderscoreESZ_SZ_EEEEENS4_13SM90_TMA_LOADENS4_14ComposedLayoutINS4_7SwizzleILi2ELi4ELi3EEENS4_18smem_ptr_flag_bitsILi8EEENST_INS5_IJSB_SH_EEENS5_IJSH_SC_EEEEEEEvNS4_8identityENS4_23SM90_TMA_LOAD_MULTICASTES1B_vS1C_EENS_8epilogue10collective6detail29Sm90TmaWarpSpecializedAdapterINS1G_15DefaultEpilogueISJ_SK_SK_NS1F_6thread17LinearCombinationISJ_Li1EffLNS1K_9ScaleType4KindE0ELNS_15FloatRoundStyleE2ESJ_EENS1_15EpilogueDefaultEEEEEvvEEEEvNT_6ParamsE,@"STO_CUDA_ENTRY STV_DEFAULT"
_ZN7cutlass13device_kernelINS_4gemm6kernel13GemmUniversalIN4cute5tupleIJiiiiEEENS1_10collective13CollectiveMmaINS1_37MainloopSm90TmaGmmaWarpSpecializedFP8ILi11ENS5_IJNS4_1CILi8EEENSA_ILi1EEESC_EEENS1_35KernelTmaWarpSpecializedCooperativeEEENS5_IJNSA_ILi256EEENSA_ILi64EEESH_EEENS_12float_e5m2_tENS5_IJlSC_lEEESJ_SK_NS4_8TiledMMAINS4_8MMA_AtomIJNS4_4SM904GMMA30MMA_64x64x32_F32E5M2E5M2_SS_TNILNSO_7ScaleInE1ELSQ_1EEEEEENS4_6LayoutINS5_IJNSA_ILi2EEESC_SC_EEENS5_IJSC_NSA_ILi0EEESW_EEEEENS5_IJNS4_10UnderscoreESZ_SZ_EEEEENS4_13SM90_TMA_LOADENS4_14ComposedLayoutINS4_7SwizzleILi2ELi4ELi3EEENS4_18smem_ptr_flag_bitsILi8EEENST_INS5_IJSB_SH_EEENS5_IJSH_SC_EEEEEEEvNS4_8identityENS4_23SM90_TMA_LOAD_MULTICASTES1B_vS1C_EENS_8epilogue10collective6detail29Sm90TmaWarpSpecializedAdapterINS1G_15DefaultEpilogueISJ_SK_SK_NS1F_6thread17LinearCombinationISJ_Li1EffLNS1K_9ScaleType4KindE0ELNS_15FloatRoundStyleE2ESJ_EENS1_15EpilogueDefaultEEEEEvvEEEEvNT_6ParamsE:
[----:B------:R-:W-:Y:S01]  /*0000*/  LDC R1, c[0x0][0x28] ;  /* 0x00000a00ff017b82 */ /* 0x000fe20000000800 */
[----:B------:R-:W0:Y:S01]  /*0010*/  S2R R0, SR_TID.X ;  /* 0x0000000000007919 */ /* 0x000e220000002100 */
[----:B------:R-:W-:Y:S01]  /*0020*/  ELECT P0, URZ, PT ;  /* 0x00000000003f782f */ /* 0x000fe20003800000 */
[----:B------:R-:W-:Y:S01]  /*0030*/  BSSY B0, `(.L_x_0) ;  /* 0x000000f000007945 */ /* 0x000fe20003800000 */
[--C-:B0-----:R-:W-:Y:S02]  /*0040*/  SHF.R.U32.HI R2, RZ, 0x5, R0.reuse ;  /* 0x00000005ff027819 */ /* 0x101fe40000011600 */
[----:B------:R-:W-:-:S03]  /*0050*/  SHF.R.U32.HI R3, RZ, 0x7, R0 ;  /* 0x00000007ff037819 */ /* 0x000fc60000011600 */
[----:B------:R-:W0:Y:S04]  /*0060*/  SHFL.IDX PT, R7, R2, RZ, 0x1f ;  /* 0x00001fff02077589 */ /* 0x000e2800000e0000 */
[----:B------:R-:W1:Y:S01]  /*0070*/  SHFL.IDX PT, R3, R3, RZ, 0x1f ;  /* 0x00001fff03037589 */ /* 0x000e6200000e0000 */
[----:B0-----:R-:W-:-:S13]  /*0080*/  ISETP.NE.OR P0, PT, R7, RZ, !P0 ;  /* 0x000000ff0700720c */ /* 0x001fda0004705670 */
[----:B-1----:R-:W-:Y:S05]  /*0090*/  @P0 BRA `(.L_x_1) ;  /* 0x0000000000200947 */ /* 0x002fea0003800000 */
[----:B------:R-:W-:Y:S02]  /*00a0*/  ULDC.64 UR4, c[0x0][0x198] ;  /* 0x0000660000047ab9 */ /* 0x000fe40000000a00 */
[----:B------:R-:W-:Y:S02]  /*00b0*/  UIADD3 UR6, UP0, UR4, 0xf0, URZ ;  /* 0x000000f004067890 */ /* 0x000fe4000ff1e03f */
[----:B------:R-:W-:Y:S02]  /*00c0*/  UIADD3 UR4, UP1, UR4, 0x1f0, URZ ;  /* 0x000001f004047890 */ /* 0x000fe4000ff3e03f */
[----:B------:R-:W-:Y:S02]  /*00d0*/  UIADD3.X UR7, URZ, UR5, URZ, UP0, !UPT ;  /* 0x000000053f077290 */ /* 0x000fe400087fe43f */
[----:B------:R-:W-:-:S07]  /*00e0*/  UIADD3.X UR5, URZ, UR5, URZ, UP1, !UPT ;  /* 0x000000053f057290 */ /* 0x000fce0008ffe43f */
[----:B------:R0:W-:Y:S02]  /*00f0*/  UTMACCTL.PF [UR6] ;  /* 0x00000000060079b9 */ /* 0x0001e40008040000 */
[----:B------:R0:W-:Y:S02]  /*0100*/  UTMACCTL.PF [UR4] ;  /* 0x00000000040079b9 */ /* 0x0001e40008040000 */
[----:B0-----:R-:W-:Y:S01]  /*0110*/  NOP ;  /* 0x0000000000007918 */ /* 0x001fe20000000000 */
.L_x_1:
[----:B------:R-:W-:Y:S05]  /*0120*/  BSYNC B0 ;  /* 0x0000000000007941 */ /* 0x000fea0003800000 */
.L_x_0:
[----:B------:R-:W0:Y:S01]  /*0130*/  SHFL.IDX PT, R4, R2, RZ, 0x1f ;  /* 0x00001fff02047589 */ /* 0x000e2200000e0000 */
[----:B------:R-:W-:-:S04]  /*0140*/  SHF.R.S32.HI R5, RZ, 0x1f, R0 ;  /* 0x0000001fff057819 */ /* 0x000fc80000011400 */
[----:B------:R-:W-:-:S04]  /*0150*/  LEA.HI R5, R5, R0, RZ, 0x7 ;  /* 0x0000000005057211 */ /* 0x000fc800078f38ff */
[----:B------:R-:W-:Y:S02]  /*0160*/  LOP3.LUT R5, R5, 0xffffff80, RZ, 0xc0, !PT ;  /* 0xffffff8005057812 */ /* 0x000fe400078ec0ff */
[----:B0-----:R-:W-:-:S13]  /*0170*/  ISETP.NE.AND P0, PT, R4, RZ, PT ;  /* 0x000000ff0400720c */ /* 0x001fda0003f05270 */
[----:B------:R-:W-:Y:S05]  /*0180*/  @P0 BRA `(.L_x_2) ;  /* 0x00000000009c0947 */ /* 0x000fea0003800000 */
[----:B------:R-:W-:Y:S01]  /*0190*/  ELECT P0, URZ, PT ;  /* 0x00000000003f782f */ /* 0x000fe20003800000 */
[----:B------:R-:W-:-:S12]  /*01a0*/  BSSY B0, `(.L_x_2) ;  /* 0x0000025000007945 */ /* 0x000fd80003800000 */
[----:B------:R-:W-:Y:S05]  /*01b0*/  @!P0 BRA `(.L_x_3) ;  /* 0x00000000008c8947 */ /* 0x000fea0003800000 */
[----:B------:R-:W0:Y:S01]  /*01c0*/  S2UR UR8, SR_CgaCtaId ;  /* 0x00000000000879c3 */ /* 0x000e220000008800 */
[----:B------:R-:W-:Y:S01]  /*01d0*/  UMOV UR4, 0x400 ;  /* 0x0000040000047882 */ /* 0x000fe20000000000 */
[----:B------:R-:W-:Y:S01]  /*01e0*/  UMOV UR5, 0x1 ;  /* 0x0000000100057882 */ /* 0x000fe20000000000 */
[----:B------:R-:W-:Y:S02]  /*01f0*/  UMOV UR6, 0x10 ;  /* 0x0000001000067882 */ /* 0x000fe40000000000 */
[----:B------:R-:W-:-:S04]  /*0200*/  UIADD3 UR6, -UR6, 0x100000, URZ ;  /* 0x0010000006067890 */ /* 0x000fc8000fffe13f */
[----:B------:R-:W-:Y:S02]  /*0210*/  USHF.L.U32 UR7, UR6, 0xb, URZ ;  /* 0x0000000b06077899 */ /* 0x000fe4000800063f */
[----:B------:R-:W-:Y:S02]  /*0220*/  USHF.L.U32 UR6, UR6, 0x1, URZ ;  /* 0x0000000106067899 */ /* 0x000fe4000800063f */
[----:B0-----:R-:W-:Y:S02]  /*0230*/  ULEA UR8, UR8, UR4, 0x18 ;  /* 0x0000000408087291 */ /* 0x001fe4000f8ec03f */
[----:B------:R-:W-:-:S04]  /*0240*/  UIADD3 UR4, -UR5, 0x100000, URZ ;  /* 0x0010000005047890 */ /* 0x000fc8000fffe13f */
[----:B------:R-:W-:Y:S02]  /*0250*/  USHF.L.U32 UR5, UR4, 0xb, URZ ;  /* 0x0000000b04057899 */ /* 0x000fe4000800063f */
[----:B------:R-:W-:Y:S01]  /*0260*/  USHF.L.U32 UR4, UR4, 0x1, URZ ;  /* 0x0000000104047899 */ /* 0x000fe2000800063f */
[----:B------:R-:W0:Y:S11]  /*0270*/  FENCE.VIEW.ASYNC.S ;  /* 0x00000000000073c6 */ /* 0x000e360000000000 */
[----:B0-----:R0:W1:Y:S01]  /*0280*/  SYNCS.EXCH.64 URZ, [UR8], UR4 ;  /* 0x00000004083f75b2 */ /* 0x0010620008000100 */
[----:B------:R0:W2:Y:S01]  /*0290*/  SYNCS.EXCH.64 URZ, [UR8+0x58], UR6 ;  /* 0x00005806083f75b2 */ /* 0x0000a20008000100 */
[----:B------:R0:W3:Y:S01]  /*02a0*/  SYNCS.EXCH.64 URZ, [UR8+0x8], UR4 ;  /* 0x00000804083f75b2 */ /* 0x0000e20008000100 */
[----:B------:R0:W4:Y:S01]  /*02b0*/  SYNCS.EXCH.64 URZ, [UR8+0x60], UR6 ;  /* 0x00006006083f75b2 */ /* 0x0001220008000100 */
[----:B------:R0:W0:Y:S01]  /*02c0*/  SYNCS.EXCH.64 URZ, [UR8+0x10], UR4 ;  /* 0x00001004083f75b2 */ /* 0x0000220008000100 */
        /* <DEDUP_REMOVED lines=17> */
[----:B------:R-:W-:Y:S01]  /*03e0*/  NOP ;  /* 0x0000000000007918 */ /* 0x000fe20000000000 */
.L_x_3:
[----:B0-----:R-:W-:Y:S05]  /*03f0*/  BSYNC B0 ;  /* 0x0000000000007941 */ /* 0x001fea0003800000 */
.L_x_2:
[----:B------:R-:W0:Y:S01]  /*0400*/  SHFL.IDX PT, R2, R2, RZ, 0x1f ;  /* 0x00001fff02027589 */ /* 0x000e2200000e0000 */
[----:B------:R-:W-:Y:S01]  /*0410*/  IMAD.IADD R6, R0, 0x1, -R5 ;  /* 0x0000000100067824 */ /* 0x000fe200078e0a05 */
[----:B------:R-:W5:Y:S01]  /*0420*/  S2UR UR8, SR_CTAID.X ;  /* 0x00000000000879c3 */ /* 0x000f620000002500 */
[----:B------:R-:W-:Y:S01]  /*0430*/  SHF.R.S32.HI R11, RZ, 0x1f, R4 ;  /* 0x0000001fff0b7819 */ /* 0x000fe20000011404 */
[----:B------:R-:W1:Y:S01]  /*0440*/  S2R R8, SR_CTAID.Y ;  /* 0x0000000000087919 */ /* 0x000e620000002600 */
[----:B------:R-:W-:Y:S02]  /*0450*/  ELECT P0, URZ, PT ;  /* 0x00000000003f782f */ /* 0x000fe40003800000 */
[----:B------:R-:W-:Y:S01]  /*0460*/  SHF.R.S32.HI R5, RZ, 0x1f, R6 ;  /* 0x0000001fff057819 */ /* 0x000fe20000011406 */
[----:B------:R-:W-:Y:S01]  /*0470*/  ULDC UR4, c[0x0][0x150] ;  /* 0x0000540000047ab9 */ /* 0x000fe20000000800 */
[----:B------:R-:W-:Y:S01]  /*0480*/  LEA.HI R11, R11, R4, RZ, 0x2 ;  /* 0x000000040b0b7211 */ /* 0x000fe200078f10ff */
[----:B------:R-:W-:Y:S01]  /*0490*/  VIADD R16, R3, 0xffffffff ;  /* 0xffffffff03107836 */ /* 0x000fe20000000000 */
[----:B------:R-:W-:Y:S01]  /*04a0*/  LEA.HI R5, R5, R6, RZ, 0x3 ;  /* 0x0000000605057211 */ /* 0x000fe200078f18ff */
[----:B------:R-:W2:Y:S01]  /*04b0*/  LDC R12, c[0x0][0x144] ;  /* 0x00005100ff0c7b82 */ /* 0x000ea20000000800 */
[----:B------:R-:W-:Y:S01]  /*04c0*/  LOP3.LUT R11, R11, 0x3ffffffc, RZ, 0xc0, !PT ;  /* 0x3ffffffc0b0b7812 */ /* 0x000fe200078ec0ff */
[----:B------:R-:W-:Y:S01]  /*04d0*/  NOP ;  /* 0x0000000000007918 */ /* 0x000fe20000000000 */
[--C-:B------:R-:W-:Y:S01]  /*04e0*/  SHF.R.S32.HI R10, RZ, 0x3, R5.reuse ;  /* 0x00000003ff0a7819 */ /* 0x100fe20000011405 */
[----:B------:R-:W-:Y:S01]  /*04f0*/  NOP ;  /* 0x0000000000007918 */ /* 0x000fe20000000000 */
[----:B------:R-:W-:Y:S01]  /*0500*/  SHF.R.S32.HI R5, RZ, 0x1f, R5 ;  /* 0x0000001fff057819 */ /* 0x000fe20000011405 */
[----:B------:R-:W-:Y:S01]  /*0510*/  IMAD.IADD R4, R4, 0x1, -R11 ;  /* 0x0000000104047824 */ /* 0x000fe200078e0a0b */
[----:B------:R-:W-:Y:S01]  /*0520*/  ISETP.NE.AND P4, PT, R3, RZ, PT ;  /* 0x000000ff0300720c */ /* 0x000fe20003f85270 */
[----:B------:R-:W3:Y:S01]  /*0530*/  LDC R15, c[0x0][0x140] ;  /* 0x00005000ff0f7b82 */ /* 0x000ee20000000800 */
[----:B------:R-:W-:-:S02]  /*0540*/  LEA.HI R5, R5, R10, RZ, 0x2 ;  /* 0x0000000a05057211 */ /* 0x000fc400078f10ff */
[----:B------:R-:W-:Y:S02]  /*0550*/  ISETP.GE.U32.AND P6, PT, R16, 0x2, PT ;  /* 0x000000021000780c */ /* 0x000fe40003fc6070 */
[----:B------:R-:W-:Y:S02]  /*0560*/  LOP3.LUT R5, R5, 0xfffffffc, RZ, 0xc0, !PT ;  /* 0xfffffffc05057812 */ /* 0x000fe400078ec0ff */
[----:B0-----:R-:W-:Y:S01]  /*0570*/  ISETP.NE.OR P0, PT, R2, RZ, !P0 ;  /* 0x000000ff0200720c */ /* 0x001fe20004705670 */
[----:B------:R-:W0:Y:S01]  /*0580*/  LDC R13, c[0x0][0x148] ;  /* 0x00005200ff0d7b82 */ /* 0x000e220000000800 */
[----:B-----5:R-:W-:Y:S01]  /*0590*/  I2FP.F32.U32 R2, UR8 ;  /* 0x0000000800027c45 */ /* 0x020fe20008201000 */
[----:B------:R-:W-:-:S04]  /*05a0*/  IMAD.IADD R5, R10, 0x1, -R5 ;  /* 0x000000010a057824 */ /* 0x000fc800078e0a05 */
[----:B------:R-:W-:Y:S01]  /*05b0*/  FMUL R10, R2, UR4 ;  /* 0x00000004020a7c20 */ /* 0x000fe20008400000 */
[----:B------:R-:W-:Y:S01]  /*05c0*/  IMAD R5, R4, 0x4, R5 ;  /* 0x0000000404057824 */ /* 0x000fe200078e0205 */
[----:B------:R-:W-:Y:S01]  /*05d0*/  ULDC UR4, c[0x0][0x154] ;  /* 0x0000550000047ab9 */ /* 0x000fe20000000800 */
[----:B-1----:R-:W-:Y:S02]  /*05e0*/  I2FP.F32.U32 R4, R8 ;  /* 0x0000000800047245 */ /* 0x002fe40000201000 */
[C---:B------:R-:W-:Y:S01]  /*05f0*/  IMAD.SHL.U32 R2, R5.reuse, 0x4, RZ ;  /* 0x0000000405027824 */ /* 0x040fe200078e00ff */
[----:B------:R-:W1:Y:S01]  /*0600*/  F2I.U32.TRUNC.NTZ R10, R10 ;  /* 0x0000000a000a7305 */ /* 0x000e62000020f000 */
[----:B------:R-:W-:Y:S01]  /*0610*/  VOTEU.ALL UP0, P0 ;  /* 0x00000000003f7886 */ /* 0x000fe20000000000 */
[----:B------:R-:W-:Y:S01]  /*0620*/  FMUL R14, R4, UR4 ;  /* 0x00000004040e7c20 */ /* 0x000fe20008400000 */
[----:B------:R-:W-:Y:S01]  /*0630*/  UMOV UR4, 0x20 ;  /* 0x0000002000047882 */ /* 0x000fe20000000000 */
[----:B------:R-:W-:Y:S01]  /*0640*/  LOP3.LUT R5, R5, 0xc, R2, 0x78, !PT ;  /* 0x0000000c05057812 */ /* 0x000fe200078e7802 */
[----:B------:R-:W-:Y:S01]  /*0650*/  VOTEU.ALL UP1, P0 ;  /* 0x00000000003f7886 */ /* 0x000fe20000020000 */
[----:B------:R-:W5:Y:S01]  /*0660*/  @!UP0 S2UR UR7, SR_CgaCtaId ;  /* 0x00000000000789c3 */ /* 0x000f620000008800 */
[----:B------:R-:W-:Y:S01]  /*0670*/  @!UP0 UMOV UR6, 0x400 ;  /* 0x0000040000068882 */ /* 0x000fe20000000000 */
[----:B------:R-:W-:Y:S01]  /*0680*/  SHF.R.S32.HI R2, RZ, 0x1f, R5 ;  /* 0x0000001fff027819 */ /* 0x000fe20000011405 */
[----:B------:R-:W4:Y:S01]  /*0690*/  F2I.U32.TRUNC.NTZ R14, R14 ;  /* 0x0000000e000e7305 */ /* 0x000f22000020f000 */
[----:B------:R-:W-:-:S04]  /*06a0*/  @!UP0 UIADD3 UR4, -UR4, 0x100000, URZ ;  /* 0x0010000004048890 */ /* 0x000fc8000fffe13f */
[----:B------:R-:W-:Y:S02]  /*06b0*/  @!UP0 USHF.L.U32 UR5, UR4, 0xb, URZ ;  /* 0x0000000b04058899 */ /* 0x000fe4000800063f */
[----:B------:R-:W-:Y:S01]  /*06c0*/  @!UP0 USHF.L.U32 UR4, UR4, 0x1, URZ ;  /* 0x0000000104048899 */ /* 0x000fe2000800063f */
[----:B---3--:R-:W-:Y:S02]  /*06d0*/  ISETP.EQ.U32.AND P2, PT, R15, 0x1, PT ;  /* 0x000000010f00780c */ /* 0x008fe40003f42070 */
[----:B------:R-:W-:Y:S01]  /*06e0*/  LEA.HI R4, R2, R5, RZ, 0x3 ;  /* 0x0000000502047211 */ /* 0x000fe200078f18ff */
[----:B-1----:R-:W-:Y:S01]  /*06f0*/  IMAD.MOV R11, RZ, RZ, -R10 ;  /* 0x000000ffff0b7224 */ /* 0x002fe200078e0a0a */
[----:B------:R-:W-:Y:S02]  /*0700*/  SHF.R.S32.HI R2, RZ, 0x1f, R7 ;  /* 0x0000001fff027819 */ /* 0x000fe40000011407 */
[----:B------:R-:W-:Y:S01]  /*0710*/  LOP3.LUT R10, R4, 0xfffffff8, RZ, 0xc0, !PT ;  /* 0xfffffff8040a7812 */ /* 0x000fe200078ec0ff */
[----:B--2---:R-:W-:Y:S01]  /*0720*/  IMAD R12, R12, R11, UR8 ;  /* 0x000000080c0c7e24 */ /* 0x004fe2000f8e020b */
[----:B------:R-:W-:-:S03]  /*0730*/  LEA.HI R2, R2, R7, RZ, 0x2 ;  /* 0x0000000702027211 */ /* 0x000fc600078f10ff */
[----:B------:R-:W-:Y:S01]  /*0740*/  IMAD.IADD R11, R5, 0x1, -R10 ;  /* 0x00000001050b7824 */ /* 0x000fe200078e0a0a */
[----:B------:R-:W-:Y:S01]  /*0750*/  LOP3.LUT R2, R2, 0xfffffffc, RZ, 0xc0, !PT ;  /* 0xfffffffc02027812 */ /* 0x000fe200078ec0ff */
[----:B----4-:R-:W-:-:S03]  /*0760*/  IMAD.MOV R20, RZ, RZ, -R14 ;  /* 0x000000ffff147224 */ /* 0x010fc600078e0a0e */
[----:B------:R-:W-:Y:S01]  /*0770*/  ISETP.NE.AND P3, PT, R11, R12, PT ;  /* 0x0000000c0b00720c */ /* 0x000fe20003f65270 */
[----:B------:R-:W-:Y:S01]  /*0780*/  IMAD.IADD R7, R7, 0x1, -R2 ;  /* 0x0000000107077824 */ /* 0x000fe200078e0a02 */
[----:B-----5:R-:W-:Y:S01]  /*0790*/  @!UP0 ULEA UR6, UR7, UR6, 0x18 ;  /* 0x0000000607068291 */ /* 0x020fe2000f8ec03f */
[----:B0-----:R-:W-:Y:S01]  /*07a0*/  IMAD R11, R13, R20, R8 ;  /* 0x000000140d0b7224 */ /* 0x001fe200078e0208 */
[----:B------:R-:W-:Y:S01]  /*07b0*/  VOTEU.ALL UP0, P0 ;  /* 0x00000000003f7886 */ /* 0x000fe20000000000 */
[----:B------:R-:W-:Y:S01]  /*07c0*/  LOP3.LUT P0, RZ, R6, 0x7, RZ, 0xc0, !PT ;  /* 0x0000000706ff7812 */ /* 0x000fe2000780c0ff */
[----:B------:R-:W-:Y:S01]  /*07d0*/  IMAD.MOV.U32 R6, RZ, RZ, 0x1 ;  /* 0x00000001ff067424 */ /* 0x000fe200078e00ff */
[----:B------:R-:W-:Y:S02]  /*07e0*/  ISETP.NE.AND P1, PT, R7, 0x3, PT ;  /* 0x000000030700780c */ /* 0x000fe40003f25270 */
[----:B------:R-:W-:Y:S02]  /*07f0*/  ISETP.LT.U32.AND P0, PT, R5, 0x8, !P0 ;  /* 0x000000080500780c */ /* 0x000fe40004701070 */
[----:B------:R-:W-:-:S02]  /*0800*/  ISETP.EQ.OR P1, PT, R7, RZ, !P1 ;  /* 0x000000ff0700720c */ /* 0x000fc40004f22670 */
[----:B------:R-:W-:Y:S01]  /*0810*/  @P3 SHF.R.S32.HI R4, RZ, 0x3, R4 ;  /* 0x00000003ff043819 */ /* 0x000fe20000011404 */
[----:B------:R-:W0:Y:S02]  /*0820*/  FENCE.VIEW.ASYNC.S ;  /* 0x00000000000073c6 */ /* 0x000e240000000000 */
[----:B0-----:R0:W1:Y:S01]  /*0830*/  @!UP0 SYNCS.EXCH.64 URZ, [UR6+0xc0], UR4 ;  /* 0x0000c004063f85b2 */ /* 0x0010620008000100 */
[----:B------:R-:W-:Y:S02]  /*0840*/  ISETP.EQ.AND P1, PT, R3, RZ, P1 ;  /* 0x000000ff0300720c */ /* 0x000fe40000f22270 */
[----:B------:R-:W-:Y:S02]  /*0850*/  @P3 ISETP.NE.AND P5, PT, R4, R11, PT ;  /* 0x0000000b0400320c */ /* 0x000fe40003fa5270 */
[----:B------:R-:W-:Y:S02]  /*0860*/  SEL R3, RZ, 0x1, !P0 ;  /* 0x00000001ff037807 */ /* 0x000fe40004000000 */
[----:B------:R-:W-:-:S02]  /*0870*/  @P3 SEL R6, RZ, 0x1, P5 ;  /* 0x00000001ff063807 */ /* 0x000fc40002800000 */
[----:B------:R-:W-:Y:S02]  /*0880*/  SEL R4, RZ, 0x1, !P1 ;  /* 0x00000001ff047807 */ /* 0x000fe40004800000 */
[----:B------:R-:W-:Y:S02]  /*0890*/  LOP3.LUT R6, R6, R3, RZ, 0xc0, !PT ;  /* 0x0000000306067212 */ /* 0x000fe400078ec0ff */
[----:B------:R-:W-:Y:S01]  /*08a0*/  SEL R4, R4, 0x2, P6 ;  /* 0x0000000204047807 */ /* 0x000fe20003000000 */
[----:B------:R0:W2:Y:S01]  /*08b0*/  @!UP1 SYNCS.EXCH.64 URZ, [UR6+0xc8], UR4 ;  /* 0x0000c804063f95b2 */ /* 0x0000a20008000100 */
[----:B------:R-:W-:Y:S01]  /*08c0*/  NOP ;  /* 0x0000000000007918 */ /* 0x000fe20000000000 */
[----:B------:R-:W-:Y:S05]  /*08d0*/  @!P2 BRA `(.L_x_4) ;  /* 0x000000000008a947 */ /* 0x000fea0003800000 */
[----:B-12---:R-:W-:Y:S01]  /*08e0*/  UCGABAR_ARV ;  /* 0x00000000000079c7 */ /* 0x006fe20008000000 */
[----:B------:R-:W-:Y:S05]  /*08f0*/  BRA `(.L_x_5) ;  /* 0x0000000000047947 */ /* 0x000fea0003800000 */
.L_x_4:
[----:B-12---:R-:W-:Y:S01]  /*0900*/  NOP ;  /* 0x0000000000007918 */ /* 0x006fe20000000000 */
.L_x_5:
[----:B------:R-:W1:Y:S01]  /*0910*/  LDC R2, c[0x0][0x65c] ;  /* 0x00019700ff027b82 */ /* 0x000e620000000800 */
[----:B------:R-:W-:Y:S01]  /*0920*/  IMAD.MOV.U32 R3, RZ, RZ, RZ ;  /* 0x000000ffff037224 */ /* 0x000fe200078e00ff */
[----:B-1----:R-:W-:Y:S01]  /*0930*/  ISETP.NE.AND P3, PT, R2, 0x1, PT ;  /* 0x000000010200780c */ /* 0x002fe20003f65270 */
[----:B------:R-:W-:-:S12]  /*0940*/  IMAD.U32 R2, RZ, RZ, UR8 ;  /* 0x00000008ff027e24 */ /* 0x000fd8000f8e00ff */
[----:B------:R-:W1:Y:S01]  /*0950*/  @P3 LDC R15, c[0x0][0x10] ;  /* 0x00000400ff0f3b82 */ /* 0x000e620000000800 */
[----:B------:R-:W-:Y:S02]  /*0960*/  @P3 IMAD.MOV.U32 R9, RZ, RZ, RZ ;  /* 0x000000ffff093224 */ /* 0x000fe400078e00ff */
[----:B------:R-:W-:-:S05]  /*0970*/  @P3 IMAD.MOV.U32 R17, RZ, RZ, RZ ;  /* 0x000000ffff113224 */ /* 0x000fca00078e00ff */
[----:B------:R-:W2:Y:S01]  /*0980*/  @!P3 LDC R11, c[0x0][0xc] ;  /* 0x00000300ff0bbb82 */ /* 0x000ea20000000800 */
[----:B-1----:R-:W-:-:S04]  /*0990*/  @P3 IMAD.WIDE.U32 R14, R15, UR8, R8 ;  /* 0x000000080f0e3c25 */ /* 0x002fc8000f8e0008 */
[----:B--2---:R-:W-:-:S04]  /*09a0*/  @!P3 IMAD.WIDE.U32 R10, R8, R11, R2 ;  /* 0x0000000b080ab225 */ /* 0x004fc800078e0002 */
[----:B------:R-:W-:Y:S02]  /*09b0*/  @P3 IMAD.MOV.U32 R2, RZ, RZ, R14 ;  /* 0x000000ffff023224 */ /* 0x000fe400078e000e */
[----:B------:R-:W-:Y:S02]  /*09c0*/  @P3 IMAD.IADD R3, R15, 0x1, R17 ;  /* 0x000000010f033824 */ /* 0x000fe400078e0211 */
[----:B------:R-:W-:Y:S02]  /*09d0*/  @!P3 IMAD.MOV.U32 R2, RZ, RZ, R10 ;  /* 0x000000ffff02b224 */ /* 0x000fe400078e000a */
[----:B------:R-:W-:Y:S01]  /*09e0*/  @!P3 IMAD.MOV.U32 R3, RZ, RZ, R11 ;  /* 0x000000ffff03b224 */ /* 0x000fe200078e000b */
[----:B------:R-:W-:Y:S06]  /*09f0*/  @!P2 BRA `(.L_x_6) ;  /* 0x00000000000ca947 */ /* 0x000fec0003800000 */
[----:B------:R-:W-:Y:S01]  /*0a00*/  UCGABAR_WAIT ;  /* 0x0000000000007dc7 */ /* 0x000fe20008000000 */
[----:B------:R-:W-:Y:S01]  /*0a10*/  CCTL.IVALL ;  /* 0x00000000ff00798f */ /* 0x000fe20002000000 */
[----:B------:R-:W-:Y:S05]  /*0a20*/  BRA `(.L_x_7) ;  /* 0x0000000000047947 */ /* 0x000fea0003800000 */
.L_x_6:
[----:B------:R-:W-:Y:S06]  /*0a30*/  BAR.SYNC.DEFER_BLOCKING 0x0 ;  /* 0x0000000000007b1d */ /* 0x000fec0000010000 */
.L_x_7:
[----:B------:R-:W-:Y:S05]  /*0a40*/  @!P4 BRA `(.L_x_8) ;  /* 0x0000007400f0c947 */ /* 0x000fea0003800000 */
[----:B------:R-:W-:-:S13]  /*0a50*/  ISETP.GT.U32.AND P0, PT, R16, 0x1, PT ;  /* 0x000000011000780c */ /* 0x000fda0003f04070 */
[----:B0-----:R-:W-:Y:S05]  /*0a60*/  @P0 EXIT ;  /* 0x000000000000094d */ /* 0x001fea0003800000 */
[----:B------:R-:W-:Y:S01]  /*0a70*/  ULDC.64 UR4, c[0x0][0x650] ;  /* 0x0001940000047ab9 */ /* 0x000fe20000000a00 */
[----:B------:R-:W-:Y:S01]  /*0a80*/  PRMT R14, RZ, 0x7610, R14 ;  /* 0x00007610ff0e7816 */ /* 0x000fe2000000000e */
[----:B------:R-:W-:Y:S01]  /*0a90*/  IMAD.MOV.U32 R10, RZ, RZ, -0x1 ;  /* 0xffffffffff0a7424 */ /* 0x000fe200078e00ff */
[----:B------:R-:W-:Y:S01]  /*0aa0*/  ISETP.GE.U32.AND P0, PT, R2, UR4, PT ;  /* 0x0000000402007c0c */ /* 0x000fe2000bf06070 */
[----:B------:R-:W-:Y:S02]  /*0ab0*/  IMAD.MOV.U32 R11, RZ, RZ, -0x1 ;  /* 0xffffffffff0b7424 */ /* 0x000fe400078e00ff */
[----:B------:R-:W-:Y:S01]  /*0ac0*/  IMAD.MOV.U32 R7, RZ, RZ, -0x1 ;  /* 0xffffffffff077424 */ /* 0x000fe200078e00ff */
[----:B------:R-:W-:-:S13]  /*0ad0*/  ISETP.GE.U32.AND.EX P0, PT, R3, UR5, PT, P0 ;  /* 0x0000000503007c0c */ /* 0x000fda000bf06100 */
[----:B------:R-:W-:Y:S05]  /*0ae0*/  @P0 BRA `(.L_x_9) ;  /* 0x0000000400280947 */ /* 0x000fea0003800000 */
[----:B------:R-:W0:Y:S01]  /*0af0*/  LDC.64 R22, c[0x0][0x628] ;  /* 0x00018a00ff167b82 */ /* 0x000e220000000a00 */
[----:B------:R-:W-:Y:S02]  /*0b00*/  IMAD.MOV.U32 R10, RZ, RZ, R2 ;  /* 0x000000ffff0a7224 */ /* 0x000fe400078e0002 */
[----:B------:R-:W-:-:S05]  /*0b10*/  IMAD.MOV.U32 R11, RZ, RZ, R3 ;  /* 0x000000ffff0b7224 */ /* 0x000fca00078e0003 */
[----:B------:R-:W1:Y:S08]  /*0b20*/  LDC R18, c[0x0][0x630] ;  /* 0x00018c00ff127b82 */ /* 0x000e700000000800 */
[----:B------:R-:W2:Y:S01]  /*0b30*/  LDC.64 R24, c[0x0][0x620] ;  /* 0x00018800ff187b82 */ /* 0x000ea20000000a00 */
[----:B0-----:R-:W-:-:S04]  /*0b40*/  ISETP.NE.U32.AND P0, PT, R22, RZ, PT ;  /* 0x000000ff1600720c */ /* 0x001fc80003f05070 */
[----:B------:R-:W-:-:S13]  /*0b50*/  ISETP.NE.AND.EX P0, PT, R23, RZ, PT, P0 ;  /* 0x000000ff1700720c */ /* 0x000fda0003f05300 */
[----:B-12---:R-:W-:Y:S05]  /*0b60*/  @!P0 BRA `(.L_x_10) ;  /* 0x0000000000288947 */ /* 0x006fea0003800000 */
[----:B------:R-:W0:Y:S02]  /*0b70*/  LDC R7, c[0x0][0x634] ;  /* 0x00018d00ff077b82 */ /* 0x000e240000000800 */
[----:B0-----:R-:W-:-:S05]  /*0b80*/  IADD3 R7, P0, R2, R7, RZ ;  /* 0x0000000702077210 */ /* 0x001fca0007f1e0ff */
[----:B------:R-:W-:-:S04]  /*0b90*/  IMAD.X R19, RZ, RZ, R3, P0 ;  /* 0x000000ffff137224 */ /* 0x000fc800000e0603 */
[----:B------:R-:W-:-:S04]  /*0ba0*/  IMAD.WIDE.U32 R10, R19, R22, RZ ;  /* 0x00000016130a7225 */ /* 0x000fc800078e00ff */
[----:B------:R-:W-:-:S04]  /*0bb0*/  IMAD.WIDE.U32 R14, P0, R7, R23, R10 ;  /* 0x00000017070e7225 */ /* 0x000fc8000780000a */
[----:B------:R-:W-:-:S04]  /*0bc0*/  IMAD.WIDE.U32 R10, R7, R22, RZ ;  /* 0x00000016070a7225 */ /* 0x000fc800078e00ff */
[----:B------:R-:W-:Y:S01]  /*0bd0*/  IMAD.X R17, RZ, RZ, RZ, P0 ;  /* 0x000000ffff117224 */ /* 0x000fe200000e06ff */
[----:B------:R-:W-:Y:S01]  /*0be0*/  IADD3 RZ, P0, R11, R14, RZ ;  /* 0x0000000e0bff7210 */ /* 0x000fe20007f1e0ff */
[----:B------:R-:W-:-:S04]  /*0bf0*/  IMAD.MOV.U32 R16, RZ, RZ, R15 ;  /* 0x000000ffff107224 */ /* 0x000fc800078e000f */
[----:B------:R-:W-:-:S08]  /*0c00*/  IMAD.WIDE.U32.X R10, R19, R23, R16, P0 ;  /* 0x00000017130a7225 */ /* 0x000fd000000e0410 */
.L_x_10:
[----:B------:R-:W0:Y:S01]  /*0c10*/  LDC.64 R26, c[0x0][0x640] ;  /* 0x00019000ff1a7b82 */ /* 0x000e220000000a00 */
[--C-:B------:R-:W-:Y:S01]  /*0c20*/  SHF.R.U64 R28, R10, R18, R11.reuse ;  /* 0x000000120a1c7219 */ /* 0x100fe2000000120b */
[----:B------:R-:W-:Y:S01]  /*0c30*/  IMAD R29, R13, R20, R8 ;  /* 0x000000140d1d7224 */ /* 0x000fe200078e0208 */
[----:B------:R-:W-:Y:S01]  /*0c40*/  SHF.R.U32.HI R7, RZ, R18, R11 ;  /* 0x00000012ff077219 */ /* 0x000fe2000001160b */
[----:B------:R-:W-:Y:S01]  /*0c50*/  IMAD.MOV.U32 R23, RZ, RZ, 0x1 ;  /* 0x00000001ff177424 */ /* 0x000fe200078e00ff */
[----:B------:R-:W-:-:S03]  /*0c60*/  IADD3 R9, P0, RZ, -R28, RZ ;  /* 0x8000001cff097210 */ /* 0x000fc60007f1e0ff */
[----:B------:R-:W1:Y:S02]  /*0c70*/  LDC R16, c[0x0][0x618] ;  /* 0x00018600ff107b82 */ /* 0x000e640000000800 */
[----:B------:R-:W-:Y:S02]  /*0c80*/  IMAD.X R7, RZ, RZ, ~R7, P0 ;  /* 0x000000ffff077224 */ /* 0x000fe400000e0e07 */
[----:B------:R-:W-:-:S04]  /*0c90*/  IMAD.WIDE.U32 R10, R9, R24, R2 ;  /* 0x00000018090a7225 */ /* 0x000fc800078e0002 */
[----:B------:R-:W2:Y:S01]  /*0ca0*/  LDC R15, c[0x0][0x608] ;  /* 0x00018200ff0f7b82 */ /* 0x000ea20000000800 */
[----:B------:R-:W-:-:S04]  /*0cb0*/  IMAD R14, R7, R24, RZ ;  /* 0x00000018070e7224 */ /* 0x000fc800078e02ff */
[----:B------:R-:W-:-:S03]  /*0cc0*/  IMAD R7, R9, R25, R14 ;  /* 0x0000001909077224 */ /* 0x000fc600078e020e */
[----:B------:R-:W3:Y:S01]  /*0cd0*/  LDC R22, c[0x0][0x658] ;  /* 0x00019600ff167b82 */ /* 0x000ee20000000800 */
[----:B------:R-:W-:Y:S01]  /*0ce0*/  IMAD.IADD R7, R11, 0x1, R7 ;  /* 0x000000010b077824 */ /* 0x000fe200078e0207 */
[----:B0-----:R-:W-:-:S04]  /*0cf0*/  ISETP.NE.U32.AND P0, PT, R26, RZ, PT ;  /* 0x000000ff1a00720c */ /* 0x001fc80003f05070 */
[----:B------:R-:W-:Y:S02]  /*0d00*/  ISETP.NE.AND.EX P0, PT, R27, RZ, PT, P0 ;  /* 0x000000ff1b00720c */ /* 0x000fe40003f05300 */
[----:B------:R-:W0:Y:S01]  /*0d10*/  LDC R18, c[0x0][0x600] ;  /* 0x00018000ff127b82 */ /* 0x000e220000000800 */
[-CC-:B-1----:R-:W-:Y:S02]  /*0d20*/  SHF.R.U64 R19, R10, R16.reuse, R7.reuse ;  /* 0x000000100a137219 */ /* 0x182fe40000001207 */
[----:B------:R-:W-:Y:S01]  /*0d30*/  SHF.R.U32.HI R10, RZ, R16, R7 ;  /* 0x00000010ff0a7219 */ /* 0x000fe20000011607 */
[----:B------:R-:W-:-:S04]  /*0d40*/  IMAD.MOV.U32 R7, RZ, RZ, -0x1 ;  /* 0xffffffffff077424 */ /* 0x000fc800078e00ff */
[----:B------:R-:W1:Y:S01]  /*0d50*/  LDC R21, c[0x0][0x648] ;  /* 0x00019200ff157b82 */ /* 0x000e620000000800 */
[-CC-:B--2---:R-:W-:Y:S02]  /*0d60*/  SHF.R.U64 R16, R19, R15.reuse, R10.reuse ;  /* 0x0000000f13107219 */ /* 0x184fe4000000120a */
[----:B------:R-:W-:-:S05]  /*0d70*/  SHF.R.U32.HI R9, RZ, R15, R10 ;  /* 0x0000000fff097219 */ /* 0x000fca000001160a */
[----:B------:R-:W2:Y:S01]  /*0d80*/  LDC R24, c[0x0][0x638] ;  /* 0x00018e00ff187b82 */ /* 0x000ea20000000800 */
[-CC-:B---3--:R-:W-:Y:S02]  /*0d90*/  SHF.R.U64 R20, R16, R22.reuse, R9.reuse ;  /* 0x0000001610147219 */ /* 0x188fe40000001209 */
[-C--:B------:R-:W-:Y:S02]  /*0da0*/  SHF.L.U32 R7, R7, R22.reuse, RZ ;  /* 0x0000001607077219 */ /* 0x080fe400000006ff */
[----:B------:R-:W-:Y:S01]  /*0db0*/  SHF.R.U32.HI R9, RZ, R22, R9 ;  /* 0x00000016ff097219 */ /* 0x000fe20000011609 */
[----:B------:R-:W-:Y:S01]  /*0dc0*/  IMAD.MOV.U32 R8, RZ, RZ, R20 ;  /* 0x000000ffff087224 */ /* 0x000fe200078e0014 */
[----:B------:R-:W-:Y:S01]  /*0dd0*/  LOP3.LUT R13, RZ, R7, RZ, 0x33, !PT ;  /* 0x00000007ff0d7212 */ /* 0x000fe200078e33ff */
[----:B------:R-:W3:Y:S01]  /*0de0*/  LDC R25, c[0x0][0x610] ;  /* 0x00018400ff197b82 */ /* 0x000ee20000000800 */
[----:B------:R-:W-:Y:S05]  /*0df0*/  @!P0 BRA `(.L_x_11) ;  /* 0x0000000000288947 */ /* 0x000fea0003800000 */
[----:B------:R-:W4:Y:S02]  /*0e00*/  LDC R7, c[0x0][0x64c] ;  /* 0x00019300ff077b82 */ /* 0x000f240000000800 */
[----:B----4-:R-:W-:-:S05]  /*0e10*/  IADD3 R7, P0, R20, R7, RZ ;  /* 0x0000000714077210 */ /* 0x010fca0007f1e0ff */
        /* <DEDUP_REMOVED lines=8> */
.L_x_11:
[----:B-1----:R-:W-:Y:S01]  /*0ea0*/  SHF.R.U64 R9, R8, R21, R9 ;  /* 0x0000001508097219 */ /* 0x002fe20000001209 */
[----:B0-----:R-:W-:Y:S01]  /*0eb0*/  VIADD R10, R18, 0xffffffff ;  /* 0xffffffff120a7836 */ /* 0x001fe20000000000 */
[----:B------:R-:W-:Y:S01]  /*0ec0*/  SHF.L.U32 R7, R23, R22, RZ ;  /* 0x0000001617077219 */ /* 0x000fe200000006ff */
[----:B------:R-:W-:Y:S01]  /*0ed0*/  IMAD.MOV.U32 R14, RZ, RZ, 0x1 ;  /* 0x00000001ff0e7424 */ /* 0x000fe200078e00ff */
[----:B------:R-:W-:Y:S01]  /*0ee0*/  LOP3.LUT R8, R16, R13, RZ, 0xc0, !PT ;  /* 0x0000000d10087212 */ /* 0x000fe200078ec0ff */
[----:B------:R-:W-:Y:S01]  /*0ef0*/  IMAD.MOV R11, RZ, RZ, -R9 ;  /* 0x000000ffff0b7224 */ /* 0x000fe200078e0a09 */
[----:B------:R-:W-:Y:S02]  /*0f00*/  SEL R12, R12, R29, !P3 ;  /* 0x0000001d0c0c7207 */ /* 0x000fe40005800000 */
[----:B------:R-:W-:Y:S01]  /*0f10*/  LOP3.LUT R10, R19, R10, RZ, 0xc0, !PT ;  /* 0x0000000a130a7212 */ /* 0x000fe200078ec0ff */
[----:B------:R-:W-:Y:S02]  /*0f20*/  IMAD R9, R7, R9, R8 ;  /* 0x0000000907097224 */ /* 0x000fe400078e0208 */
[----:B--2---:R-:W-:-:S02]  /*0f30*/  IMAD R7, R11, R24, R20 ;  /* 0x000000180b077224 */ /* 0x004fc400078e0214 */
[----:B---3--:R-:W-:Y:S02]  /*0f40*/  IMAD R12, R9, R25, R12 ;  /* 0x00000019090c7224 */ /* 0x008fe400078e020c */
[----:B------:R-:W-:-:S05]  /*0f50*/  IMAD R7, R7, R18, R10 ;  /* 0x0000001207077224 */ /* 0x000fca00078e020a */
[----:B------:R-:W-:Y:S02]  /*0f60*/  SEL R11, R7, R12, !P3 ;  /* 0x0000000c070b7207 */ /* 0x000fe40005800000 */
[----:B------:R-:W-:Y:S01]  /*0f70*/  SEL R10, R12, R7, !P3 ;  /* 0x000000070c0a7207 */ /* 0x000fe20005800000 */
[----:B------:R-:W-:-:S07]  /*0f80*/  IMAD.MOV.U32 R7, RZ, RZ, R28 ;  /* 0x000000ffff077224 */ /* 0x000fce00078e001c */
.L_x_9:
[----:B------:R-:W-:-:S08]  /*0f90*/  NOP ;  /* 0x0000000000007918 */ /* 0x000fd00000000000 */
[----:B------:R-:W0:Y:S02]  /*0fa0*/  USETMAXREG.TRY_ALLOC.CTAPOOL UP0, 0xe8 ;  /* 0x000000e8000079c8 */ /* 0x000e240008000600 */
[----:B0-----:R-:W-:-:S13]  /*0fb0*/  PLOP3.LUT P0, PT, PT, PT, UP0, 0x80, 0x0 ;  /* 0x000000000000781c */ /* 0x001fda0003f0f008 */
[----:B------:R-:W-:Y:S05]  /*0fc0*/  @!P0 BRA `(.L_x_9) ;  /* 0xfffffffc00f08947 */ /* 0x000fea000383ffff */
[----:B------:R-:W-:Y:S01]  /*0fd0*/  ULDC.64 UR4, c[0x0][0x598] ;  /* 0x0001660000047ab9 */ /* 0x000fe20000000a00 */
[----:B------:R-:W-:Y:S01]  /*0fe0*/  ULDC.64 UR16, c[0x0][0x208] ;  /* 0x0000820000107ab9 */ /* 0x000fe20000000a00 */
[----:B------:R-:W-:-:S04]  /*0ff0*/  ISETP.NE.U32.AND P0, PT, RZ, UR4, PT ;  /* 0x00000004ff007c0c */ /* 0x000fc8000bf05070 */
[----:B------:R-:W-:-:S13]  /*1000*/  ISETP.NE.AND.EX P0, PT, RZ, UR5, PT, P0 ;  /* 0x00000005ff007c0c */ /* 0x000fda000bf05300 */
[----:B------:R-:W-:Y:S05]  /*1010*/  @!P0 BRA `(.L_x_12) ;  /* 0x00000000001c8947 */ /* 0x000fea0003800000 */
[----:B------:R-:W0:Y:S02]  /*1020*/  LDC.64 R8, c[0x0][0x598] ;  /* 0x00016600ff087b82 */ /* 0x000e240000000a00 */
[----:B0-----:R-:W2:Y:S02]  /*1030*/  LDG.E.64 R8, desc[UR16][R8.64] ;  /* 0x0000001008087981 */ /* 0x001ea4000c1e1b00 */
[----:B--2---:R-:W-:-:S04]  /*1040*/  ISETP.NE.U32.AND P0, PT, R8, RZ, PT ;  /* 0x000000ff0800720c */ /* 0x004fc80003f05070 */
[----:B------:R-:W-:-:S13]  /*1050*/  ISETP.NE.AND.EX P0, PT, R9, RZ, PT, P0 ;  /* 0x000000ff0900720c */ /* 0x000fda0003f05300 */
[----:B------:R-:W-:Y:S05]  /*1060*/  @!P0 BRA `(.L_x_12) ;  /* 0x0000000000088947 */ /* 0x000fea0003800000 */
[----:B------:R0:W5:Y:S01]  /*1070*/  LD.E R8, desc[UR16][R8.64] ;  /* 0x0000001008087980 */ /* 0x000162000c101900 */
[----:B------:R-:W-:Y:S05]  /*1080*/  BRA `(.L_x_13) ;  /* 0x0000000000207947 */ /* 0x000fea0003800000 */
.L_x_12:
[----:B------:R-:W-:Y:S02]  /*1090*/  ULDC.64 UR4, c[0x0][0x588] ;  /* 0x0001620000047ab9 */ /* 0x000fe40000000a00 */
[----:B------:R-:W-:-:S04]  /*10a0*/  ISETP.NE.U32.AND P0, PT, RZ, UR4, PT ;  /* 0x00000004ff007c0c */ /* 0x000fc8000bf05070 */
[----:B------:R-:W-:-:S13]  /*10b0*/  ISETP.NE.AND.EX P0, PT, RZ, UR5, PT, P0 ;  /* 0x00000005ff007c0c */ /* 0x000fda000bf05300 */
[----:B------:R-:W-:Y:S05]  /*10c0*/  @!P0 BRA `(.L_x_14) ;  /* 0x00000000000c8947 */ /* 0x000fea0003800000 */
[----:B------:R-:W0:Y:S02]  /*10d0*/  LDC.64 R8, c[0x0][0x588] ;  /* 0x00016200ff087b82 */ /* 0x000e240000000a00 */
[----:B0-----:R1:W5:Y:S01]  /*10e0*/  LDG.E R8, desc[UR16][R8.64] ;  /* 0x0000001008087981 */ /* 0x001362000c1e1900 */
[----:B------:R-:W-:Y:S05]  /*10f0*/  BRA `(.L_x_13) ;  /* 0x0000000000047947 */ /* 0x000fea0003800000 */
.L_x_14:
[----:B------:R-:W2:Y:S02]  /*1100*/  LDC R8, c[0x0][0x580] ;  /* 0x00016000ff087b82 */ /* 0x000ea40000000800 */
.L_x_13:
[----:B------:R-:W-:Y:S02]  /*1110*/  ULDC.64 UR4, c[0x0][0x5a0] ;  /* 0x0001680000047ab9 */ /* 0x000fe40000000a00 */
[----:B------:R-:W-:-:S04]  /*1120*/  ISETP.NE.U32.AND P0, PT, RZ, UR4, PT ;  /* 0x00000004ff007c0c */ /* 0x000fc8000bf05070 */
[----:B------:R-:W-:-:S13]  /*1130*/  ISETP.NE.AND.EX P0, PT, RZ, UR5, PT, P0 ;  /* 0x00000005ff007c0c */ /* 0x000fda000bf05300 */
[----:B------:R-:W-:Y:S05]  /*1140*/  @!P0 BRA `(.L_x_15) ;  /* 0x00000000001c8947 */ /* 0x000fea0003800000 */
[----:B------:R-:W3:Y:S02]  /*1150*/  LDC.64 R12, c[0x0][0x5a0] ;  /* 0x00016800ff0c7b82 */ /* 0x000ee40000000a00 */
[----:B---3--:R-:W3:Y:S02]  /*1160*/  LDG.E.64 R12, desc[UR16][R12.64] ;  /* 0x000000100c0c7981 */ /* 0x008ee4000c1e1b00 */
[----:B---3--:R-:W-:-:S04]  /*1170*/  ISETP.NE.U32.AND P0, PT, R12, RZ, PT ;  /* 0x000000ff0c00720c */ /* 0x008fc80003f05070 */
[----:B------:R-:W-:-:S13]  /*1180*/  ISETP.NE.AND.EX P0, PT, R13, RZ, PT, P0 ;  /* 0x000000ff0d00720c */ /* 0x000fda0003f05300 */
[----:B------:R-:W-:Y:S05]  /*1190*/  @!P0 BRA `(.L_x_15) ;  /* 0x0000000000088947 */ /* 0x000fea0003800000 */
[----:B01----:R0:W5:Y:S01]  /*11a0*/  LD.E R9, desc[UR16][R12.64] ;  /* 0x000000100c097980 */ /* 0x003162000c101900 */
[----:B------:R-:W-:Y:S05]  /*11b0*/  BRA `(.L_x_16) ;  /* 0x0000000000207947 */ /* 0x000fea0003800000 */
.L_x_15:
[----:B------:R-:W-:Y:S02]  /*11c0*/  ULDC.64 UR4, c[0x0][0x590] ;  /* 0x0001640000047ab9 */ /* 0x000fe40000000a00 */
[----:B------:R-:W-:-:S04]  /*11d0*/  ISETP.NE.U32.AND P0, PT, RZ, UR4, PT ;  /* 0x00000004ff007c0c */ /* 0x000fc8000bf05070 */
[----:B------:R-:W-:-:S13]  /*11e0*/  ISETP.NE.AND.EX P0, PT, RZ, UR5, PT, P0 ;  /* 0x00000005ff007c0c */ /* 0x000fda000bf05300 */
[----:B------:R-:W-:Y:S05]  /*11f0*/  @!P0 BRA `(.L_x_17) ;  /* 0x00000000000c8947 */ /* 0x000fea0003800000 */
[----:B------:R-:W0:Y:S02]  /*1200*/  LDC.64 R12, c[0x0][0x590] ;  /* 0x00016400ff0c7b82 */ /* 0x000e240000000a00 */
[----:B01----:R1:W5:Y:S01]  /*1210*/  LDG.E R9, desc[UR16][R12.64] ;  /* 0x000000100c097981 */ /* 0x003362000c1e1900 */
[----:B------:R-:W-:Y:S05]  /*1220*/  BRA `(.L_x_16) ;  /* 0x0000000000047947 */ /* 0x000fea0003800000 */
.L_x_17:
[----:B01----:R-:W3:Y:S02]  /*1230*/  LDC R9, c[0x0][0x584] ;  /* 0x00016100ff097b82 */ /* 0x003ee40000000800 */
.L_x_16:
[----:B------:R-:W-:-:S13]  /*1240*/  LOP3.LUT P0, RZ, R14, 0xff, RZ, 0xc0, !PT ;  /* 0x000000ff0eff7812 */ /* 0x000fda000780c0ff */
[----:B------:R-:W-:Y:S05]  /*1250*/  @!P0 EXIT ;  /* 0x000000000000894d */ /* 0x000fea0003800000 */
[----:B------:R-:W-:Y:S01]  /*1260*/  ULDC UR4, c[0x0][0x28c] ;  /* 0x0000a30000047ab9 */ /* 0x000fe20000000800 */
[----:B------:R-:W-:Y:S01]  /*1270*/  LOP3.LUT R144, R4, 0x1, RZ, 0xfc, !PT ;  /* 0x0000000104907812 */ /* 0x000fe200078efcff */
[----:B------:R-:W-:-:S04]  /*1280*/  UIADD3 UR4, UR4, 0x3f, URZ ;  /* 0x0000003f04047890 */ /* 0x000fc8000fffe03f */
[----:B------:R-:W-:-:S04]  /*1290*/  USHF.R.S32.HI UR5, URZ, 0x1f, UR4 ;  /* 0x0000001f3f057899 */ /* 0x000fc80008011404 */
[----:B------:R-:W-:-:S03]  /*12a0*/  ULEA.HI UR5, UR5, UR4, URZ, 0x6 ;  /* 0x0000000405057291 */ /* 0x000fc6000f8f303f */
[----:B------:R-:W-:Y:S01]  /*12b0*/  UMOV UR4, URZ ;  /* 0x0000003f00047c82 */ /* 0x000fe20008000000 */
[----:B------:R-:W-:-:S03]  /*12c0*/  USHF.R.S32.HI UR9, URZ, 0x6, UR5 ;  /* 0x000000063f097899 */ /* 0x000fc60008011405 */
[----:B------:R-:W-:-:S09]  /*12d0*/  UMOV UR5, URZ ;  /* 0x0000003f00057c82 */ /* 0x000fd20008000000 */
.L_x_172:
[----:B01----:R-:W-:Y:S01]  /*12e0*/  LOP3.LUT R12, R0, 0x80, RZ, 0xc0, !PT ;  /* 0x00000080000c7812 */ /* 0x003fe200078ec0ff */
[----:B------:R-:W0:Y:S01]  /*12f0*/  S2UR UR13, SR_CgaCtaId ;  /* 0x00000000000d79c3 */ /* 0x000e220000008800 */
[----:B------:R-:W-:Y:S01]  /*1300*/  UMOV UR12, 0x400 ;  /* 0x00000400000c7882 */ /* 0x000fe20000000000 */
[----:B------:R-:W-:Y:S01]  /*1310*/  UMOV UR6, URZ ;  /* 0x0000003f00067c82 */ /* 0x000fe20008000000 */
[----:B------:R-:W-:Y:S01]  /*1320*/  SHF.R.U32.HI R12, RZ, 0x7, R12 ;  /* 0x00000007ff0c7819 */ /* 0x000fe2000001160c */
[----:B------:R-:W-:Y:S01]  /*1330*/  UMOV UR7, URZ ;  /* 0x0000003f00077c82 */ /* 0x000fe20008000000 */
[----:B------:R-:W-:Y:S01]  /*1340*/  UMOV UR18, UR5 ;  /* 0x0000000500127c82 */ /* 0x000fe20008000000 */
[----:B------:R-:W-:Y:S02]  /*1350*/  CS2R R20, SRZ ;  /* 0x0000000000147805 */ /* 0x000fe4000001ff00 */
[----:B------:R-:W-:Y:S01]  /*1360*/  CS2R R18, SRZ ;  /* 0x0000000000127805 */ /* 0x000fe2000001ff00 */
[----:B------:R-:W1:Y:S01]  /*1370*/  LDC R13, c[0x0][0x28c] ;  /* 0x0000a300ff0d7b82 */ /* 0x000e620000000800 */
[----:B----4-:R-:W4:Y:S01]  /*1380*/  SHFL.IDX PT, R12, R12, RZ, 0x1f ;  /* 0x00001fff0c0c7589 */ /* 0x010f2200000e0000 */
[----:B------:R-:W-:-:S02]  /*1390*/  CS2R R22, SRZ ;  /* 0x0000000000167805 */ /* 0x000fc4000001ff00 */
[----:B------:R-:W-:Y:S02]  /*13a0*/  CS2R R88, SRZ ;  /* 0x0000000000587805 */ /* 0x000fe4000001ff00 */
[----:B------:R-:W-:Y:S02]  /*13b0*/  CS2R R90, SRZ ;  /* 0x00000000005a7805 */ /* 0x000fe4000001ff00 */
[----:B------:R-:W-:Y:S02]  /*13c0*/  CS2R R92, SRZ ;  /* 0x00000000005c7805 */ /* 0x000fe4000001ff00 */
[----:B------:R-:W-:Y:S02]  /*13d0*/  CS2R R94, SRZ ;  /* 0x00000000005e7805 */ /* 0x000fe4000001ff00 */
[----:B------:R-:W-:Y:S02]  /*13e0*/  CS2R R98, SRZ ;  /* 0x0000000000627805 */ /* 0x000fe4000001ff00 */
        /* <DEDUP_REMOVED lines=16> */
[----:B-1----:R-:W-:Y:S02]  /*14f0*/  ISETP.GE.AND P0, PT, R13, 0x1, PT ;  /* 0x000000010d00780c */ /* 0x002fe40003f06270 */
[----:B------:R-:W-:Y:S02]  /*1500*/  CS2R R130, SRZ ;  /* 0x0000000000827805 */ /* 0x000fe4000001ff00 */
[----:B----4-:R-:W-:-:S02]  /*1510*/  R2UR UR8, R12 ;  /* 0x000000000c0872ca */ /* 0x010fc400000e0000 */
[----:B------:R-:W-:Y:S02]  /*1520*/  CS2R R132, SRZ ;  /* 0x0000000000847805 */ /* 0x000fe4000001ff00 */
[----:B------:R-:W-:Y:S02]  /*1530*/  CS2R R134, SRZ ;  /* 0x0000000000867805 */ /* 0x000fe4000001ff00 */
[----:B------:R-:W-:Y:S02]  /*1540*/  CS2R R136, SRZ ;  /* 0x0000000000887805 */ /* 0x000fe4000001ff00 */
[----:B------:R-:W-:Y:S02]  /*1550*/  CS2R R138, SRZ ;  /* 0x00000000008a7805 */ /* 0x000fe4000001ff00 */
[----:B------:R-:W-:Y:S02]  /*1560*/  CS2R R140, SRZ ;  /* 0x00000000008c7805 */ /* 0x000fe4000001ff00 */
[----:B------:R-:W-:Y:S01]  /*1570*/  CS2R R142, SRZ ;  /* 0x00000000008e7805 */ /* 0x000fe2000001ff00 */
[----:B------:R-:W-:Y:S01]  /*1580*/  IMAD.MOV.U32 R145, RZ, RZ, RZ ;  /* 0x000000ffff917224 */ /* 0x000fe200078e00ff */
[----:B------:R-:W-:Y:S01]  /*1590*/  CS2R R56, SRZ ;  /* 0x0000000000387805 */ /* 0x000fe2000001ff00 */
[----:B------:R-:W-:Y:S01]  /*15a0*/  IMAD.MOV.U32 R147, RZ, RZ, RZ ;  /* 0x000000ffff937224 */ /* 0x000fe200078e00ff */
[----:B------:R-:W-:Y:S01]  /*15b0*/  CS2R R58, SRZ ;  /* 0x00000000003a7805 */ /* 0x000fe2000001ff00 */
[----:B------:R-:W-:Y:S01]  /*15c0*/  IMAD.U32 R16, RZ, RZ, UR4 ;  /* 0x00000004ff107e24 */ /* 0x000fe2000f8e00ff */
[----:B------:R-:W-:Y:S01]  /*15d0*/  CS2R R60, SRZ ;  /* 0x00000000003c7805 */ /* 0x000fe2000001ff00 */
[----:B------:R-:W-:Y:S01]  /*15e0*/  ULEA.HI UR10, UR8, UR8, URZ, 0x1 ;  /* 0x00000008080a7291 */ /* 0x000fe2000f8f083f */
[----:B------:R-:W-:-:S02]  /*15f0*/  CS2R R62, SRZ ;  /* 0x00000000003e7805 */ /* 0x000fc4000001ff00 */
[----:B------:R-:W-:Y:S02]  /*1600*/  CS2R R64, SRZ ;  /* 0x0000000000407805 */ /* 0x000fe4000001ff00 */
[----:B------:R-:W-:Y:S01]  /*1610*/  CS2R R66, SRZ ;  /* 0x0000000000427805 */ /* 0x000fe2000001ff00 */
[----:B------:R-:W-:Y:S01]  /*1620*/  ULOP3.LUT UR11, UR10, 0xffffe, URZ, 0xc0, !UPT ;  /* 0x000ffffe0a0b7892 */ /* 0x000fe2000f8ec03f */
[----:B------:R-:W-:Y:S01]  /*1630*/  CS2R R68, SRZ ;  /* 0x0000000000447805 */ /* 0x000fe2000001ff00 */
[----:B0-----:R-:W-:Y:S01]  /*1640*/  ULEA UR10, UR13, UR12, 0x18 ;  /* 0x0000000c0d0a7291 */ /* 0x001fe2000f8ec03f */
[----:B------:R-:W-:Y:S01]  /*1650*/  CS2R R70, SRZ ;  /* 0x0000000000467805 */ /* 0x000fe2000001ff00 */
[----:B------:R-:W-:Y:S01]  /*1660*/  UIADD3 UR11, UR8, -UR11, URZ ;  /* 0x8000000b080b7290 */ /* 0x000fe2000fffe03f */
[----:B------:R-:W-:Y:S02]  /*1670*/  CS2R R72, SRZ ;  /* 0x0000000000487805 */ /* 0x000fe4000001ff00 */
[----:B------:R-:W-:Y:S01]  /*1680*/  CS2R R74, SRZ ;  /* 0x00000000004a7805 */ /* 0x000fe2000001ff00 */
[----:B------:R-:W-:Y:S01]  /*1690*/  UMOV UR8, URZ ;  /* 0x0000003f00087c82 */ /* 0x000fe20008000000 */
[----:B------:R-:W-:Y:S01]  /*16a0*/  ULEA UR11, UR11, UR10, 0xc ;  /* 0x0000000a0b0b7291 */ /* 0x000fe2000f8e603f */
[----:B------:R-:W-:-:S02]  /*16b0*/  CS2R R76, SRZ ;  /* 0x00000000004c7805 */ /* 0x000fc4000001ff00 */
[----:B------:R-:W-:Y:S02]  /*16c0*/  CS2R R78, SRZ ;  /* 0x00000000004e7805 */ /* 0x000fe4000001ff00 */
[----:B------:R-:W-:Y:S01]  /*16d0*/  CS2R R80, SRZ ;  /* 0x0000000000507805 */ /* 0x000fe2000001ff00 */
[----:B------:R-:W-:Y:S01]  /*16e0*/  UIADD3 UR11, UR11, 0x180, URZ ;  /* 0x000001800b0b7890 */ /* 0x000fe2000fffe03f */
[----:B------:R-:W-:Y:S02]  /*16f0*/  CS2R R82, SRZ ;  /* 0x0000000000527805 */ /* 0x000fe4000001ff00 */
[----:B------:R-:W-:Y:S02]  /*1700*/  CS2R R84, SRZ ;  /* 0x0000000000547805 */ /* 0x000fe4000001ff00 */
[----:B------:R-:W-:Y:S01]  /*1710*/  CS2R R86, SRZ ;  /* 0x0000000000567805 */ /* 0x000fe2000001ff00 */
[----:B------:R-:W-:Y:S01]  /*1720*/  USHF.R.U32.HI UR11, URZ, 0x4, UR11 ;  /* 0x000000043f0b7899 */ /* 0x000fe2000801160b */
[----:B------:R-:W-:-:S02]  /*1730*/  CS2R R24, SRZ ;  /* 0x0000000000187805 */ /* 0x000fc4000001ff00 */
[----:B------:R-:W-:Y:S02]  /*1740*/  CS2R R26, SRZ ;  /* 0x00000000001a7805 */ /* 0x000fe4000001ff00 */
[----:B------:R-:W-:Y:S01]  /*1750*/  CS2R R28, SRZ ;  /* 0x00000000001c7805 */ /* 0x000fe2000001ff00 */
[----:B------:R-:W-:Y:S01]  /*1760*/  ULOP3.LUT UR11, UR11, 0x3fff, URZ, 0xc0, !UPT ;  /* 0x00003fff0b0b7892 */ /* 0x000fe2000f8ec03f */
        /* <DEDUP_REMOVED lines=12> */
[----:B------:R-:W-:Y:S01]  /*1830*/  CS2R R54, SRZ ;  /* 0x0000000000367805 */ /* 0x000fe2000001ff00 */
[----:B--23--:R-:W-:Y:S06]  /*1840*/  @!P0 BRA `(.L_x_18) ;  /* 0x0000000800588947 */ /* 0x00cfec0003800000 */
[----:B------:R-:W-:-:S13]  /*1850*/  ISETP.NE.AND P1, PT, R144, 0x3, PT ;  /* 0x000000039000780c */ /* 0x000fda0003f25270 */
[----:B------:R-:W-:Y:S05]  /*1860*/  @!P1 BRA `(.L_x_19) ;  /* 0x0000000000049947 */ /* 0x000fea0003800000 */
[----:B------:R-:W-:Y:S01]  /*1870*/  BPT.TRAP 0x1 ;  /* 0x000000040000795c */ /* 0x000fe20000300000 */
.L_x_19:
[----:B------:R-:W-:Y:S01]  /*1880*/  ULEA UR6, UR5, UR10, 0x3 ;  /* 0x0000000a05067291 */ /* 0x000fe2000f8e183f */
[----:B------:R-:W-:-:S05]  /*1890*/  IMAD.U32 R12, RZ, RZ, UR4 ;  /* 0x00000004ff0c7e24 */ /* 0x000fca000f8e00ff */
[----:B------:R-:W-:-:S04]  /*18a0*/  SHF.L.U32 R12, R12, 0x1f, RZ ;  /* 0x0000001f0c0c7819 */ /* 0x000fc800000006ff */
[----:B------:R0:W1:Y:S01]  /*18b0*/  SYNCS.PHASECHK.TRANS64.TRYWAIT P0, [UR6], R12 ;  /* 0x0000000cff0075a7 */ /* 0x0000620008000146 */
[----:B------:R-:W-:Y:S05]  /*18c0*/  @!P1 BRA `(.L_x_20) ;  /* 0x0000000000049947 */ /* 0x000fea0003800000 */
[----:B------:R-:W-:Y:S01]  /*18d0*/  BPT.TRAP 0x1 ;  /* 0x000000040000795c */ /* 0x000fe20000300000 */
.L_x_20:
[----:B-1----:R-:W-:Y:S05]  /*18e0*/  @P0 BRA `(.L_x_21) ;  /* 0x0000000000080947 */ /* 0x002fea0003800000 */
[----:B------:R-:W1:Y:S02]  /*18f0*/  SYNCS.PHASECHK.TRANS64.TRYWAIT P0, [UR6], R12 ;  /* 0x0000000cff0075a7 */ /* 0x000e640008000146 */
[----:B-1----:R-:W-:Y:S05]  /*1900*/  @!P0 BRA `(.L_x_22) ;  /* 0x0000008000a08947 */ /* 0x002fea0003800000 */
.L_x_21:
[----:B------:R-:W-:Y:S01]  /*1910*/  UIADD3 UR6, UR10, 0x2c180, URZ ;  /* 0x0002c1800a067890 */ /* 0x000fe2000fffe03f */
[----:B------:R-:W-:Y:S01]  /*1920*/  WARPGROUP.ARRIVE ;  /* 0x00000000000079c5 */ /* 0x000fe20000000000 */
[----:B------:R-:W-:Y:S01]  /*1930*/  ULOP3.LUT UR8, UR11, 0x10000, URZ, 0xfc, !UPT ;  /* 0x000100000b087892 */ /* 0x000fe2000f8efc3f */
[----:B------:R-:W-:Y:S01]  /*1940*/  CS2R R20, SRZ ;  /* 0x0000000000147805 */ /* 0x000fe2000001ff00 */
[----:B------:R-:W-:Y:S01]  /*1950*/  USHF.R.U32.HI UR6, URZ, 0x4, UR6 ;  /* 0x000000043f067899 */ /* 0x000fe20008011606 */
[----:B------:R-:W-:Y:S01]  /*1960*/  CS2R R18, SRZ ;  /* 0x0000000000127805 */ /* 0x000fe2000001ff00 */
[----:B------:R-:W-:Y:S01]  /*1970*/  ULEA UR8, UR5, UR8, 0xa ;  /* 0x0000000805087291 */ /* 0x000fe2000f8e503f */
[----:B------:R-:W-:Y:S01]  /*1980*/  CS2R R22, SRZ ;  /* 0x0000000000167805 */ /* 0x000fe2000001ff00 */
[----:B------:R-:W-:Y:S01]  /*1990*/  ULOP3.LUT UR6, UR6, 0x3fff, URZ, 0xc0, !UPT ;  /* 0x00003fff06067892 */ /* 0x000fe2000f8ec03f */
[----:B------:R-:W-:Y:S01]  /*19a0*/  CS2R R88, SRZ ;  /* 0x0000000000587805 */ /* 0x000fe2000001ff00 */
[----:B------:R-:W-:Y:S01]  /*19b0*/  UMOV UR13, 0x80000020 ;  /* 0x80000020000d7882 */ /* 0x000fe20000000000 */
[----:B------:R-:W-:Y:S01]  /*19c0*/  UMOV UR15, 0x80000020 ;  /* 0x80000020000f7882 */ /* 0x000fe20000000000 */
[----:B------:R-:W-:Y:S01]  /*19d0*/  ULOP3.LUT UR6, UR6, 0x10000, URZ, 0xfc, !UPT ;  /* 0x0001000006067892 */ /* 0x000fe2000f8efc3f */
[----:B------:R-:W-:Y:S01]  /*19e0*/  CS2R R90, SRZ ;  /* 0x00000000005a7805 */ /* 0x000fe2000001ff00 */
[----:B------:R-:W-:Y:S01]  /*19f0*/  UMOV UR12, UR8 ;  /* 0x00000008000c7c82 */ /* 0x000fe20008000000 */
[----:B------:R-:W-:Y:S01]  /*1a00*/  CS2R R92, SRZ ;  /* 0x00000000005c7805 */ /* 0x000fe2000001ff00 */
[----:B------:R-:W-:Y:S01]  /*1a10*/  ULEA UR7, UR5, UR6, 0x8 ;  /* 0x0000000605077291 */ /* 0x000fe2000f8e403f */
[----:B------:R-:W-:Y:S01]  /*1a20*/  CS2R R94, SRZ ;  /* 0x00000000005e7805 */ /* 0x000fe2000001ff00 */
[----:B------:R-:W-:Y:S01]  /*1a30*/  UIADD3 UR6, UR8, 0x200, URZ ;  /* 0x0000020008067890 */ /* 0x000fe2000fffe03f */
[----:B------:R-:W-:-:S02]  /*1a40*/  CS2R R98, SRZ ;  /* 0x0000000000627805 */ /* 0x000fc4000001ff00 */
[----:B------:R-:W-:Y:S02]  /*1a50*/  CS2R R96, SRZ ;  /* 0x0000000000607805 */ /* 0x000fe4000001ff00 */
[----:B------:R-:W-:Y:S02]  /*1a60*/  CS2R R100, SRZ ;  /* 0x0000000000647805 */ /* 0x000fe4000001ff00 */
[----:B------:R-:W-:Y:S01]  /*1a70*/  CS2R R102, SRZ ;  /* 0x0000000000667805 */ /* 0x000fe2000001ff00 */
[----:B------:R-:W-:Y:S01]  /*1a80*/  UMOV UR14, UR7 ;  /* 0x00000007000e7c82 */ /* 0x000fe20008000000 */
[----:B------:R-:W-:Y:S01]  /*1a90*/  CS2R R104, SRZ ;  /* 0x0000000000687805 */ /* 0x000fe2000001ff00 */
[----:B------:R-:W-:Y:S01]  /*1aa0*/  QGMMA.64x64x32.F32.E5M2.E5M2 R56, gdesc[UR12], RZ, !UPT ;  /* 0x00e000000c3879f3 */ /* 0x000fe2000c7038ff */
[----:B------:R-:W-:Y:S01]  /*1ab0*/  UMOV UR12, UR6 ;  /* 0x00000006000c7c82 */ /* 0x000fe20008000000 */
[----:B------:R-:W-:Y:S01]  /*1ac0*/  UMOV UR13, 0x80000020 ;  /* 0x80000020000d7882 */ /* 0x000fe20000000000 */
[----:B------:R-:W-:Y:S01]  /*1ad0*/  UMOV UR6, 0x2 ;  /* 0x0000000200067882 */ /* 0x000fe20000000000 */
[----:B------:R-:W-:Y:S01]  /*1ae0*/  QGMMA.64x64x32.F32.E5M2.E5M2 R24, gdesc[UR12], RZ, !UPT ;  /* 0x00e000000c1879f3 */ /* 0x000fe2000c7038ff */
[----:B------:R-:W-:Y:S01]  /*1af0*/  UIADD3 UR14, UR7, 0x2, URZ ;  /* 0x00000002070e7890 */ /* 0x000fe2000fffe03f */
[----:B------:R-:W-:Y:S01]  /*1b00*/  CS2R R106, SRZ ;  /* 0x00000000006a7805 */ /* 0x000fe2000001ff00 */
[----:B------:R-:W-:Y:S01]  /*1b10*/  UIADD3 UR12, UR8, 0x2, URZ ;  /* 0x00000002080c7890 */ /* 0x000fe2000fffe03f */
[----:B------:R-:W-:Y:S01]  /*1b20*/  CS2R R110, SRZ ;  /* 0x00000000006e7805 */ /* 0x000fe2000001ff00 */
[----:B------:R-:W-:Y:S01]  /*1b30*/  ULDC UR7, c[0x0][0x50c] ;  /* 0x0001430000077ab9 */ /* 0x000fe20000000800 */
[----:B------:R-:W-:Y:S01]  /*1b40*/  UIADD3 UR8, UR8, 0x202, URZ ;  /* 0x0000020208087890 */ /* 0x000fe2000fffe03f */
[----:B------:R-:W-:Y:S01]  /*1b50*/  CS2R R108, SRZ ;  /* 0x00000000006c7805 */ /* 0x000fe2000001ff00 */
[----:B------:R-:W-:Y:S01]  /*1b60*/  UISETP.NE.AND UP0, UPT, UR7, 0x2, UPT ;  /* 0x000000020700788c */ /* 0x000fe2000bf05270 */
[----:B------:R-:W-:Y:S01]  /*1b70*/  CS2R R112, SRZ ;  /* 0x0000000000707805 */ /* 0x000fe2000001ff00 */
[----:B------:R-:W-:Y:S01]  /*1b80*/  UMOV UR13, 0x80000020 ;  /* 0x80000020000d7882 */ /* 0x000fe20000000000 */
[----:B------:R-:W-:Y:S01]  /*1b90*/  UMOV UR15, 0x80000020 ;  /* 0x80000020000f7882 */ /* 0x000fe20000000000 */
[----:B------:R-:W-:Y:S01]  /*1ba0*/  USEL UR7, URZ, 0x1, UP0 ;  /* 0x000000013f077887 */ /* 0x000fe20008000000 */
[----:B------:R-:W-:-:S02]  /*1bb0*/  CS2R R114, SRZ ;  /* 0x0000000000727805 */ /* 0x000fc4000001ff00 */
[----:B------:R-:W-:Y:S02]  /*1bc0*/  CS2R R116, SRZ ;  /* 0x0000000000747805 */ /* 0x000fe4000001ff00 */
[----:B------:R-:W-:Y:S02]  /*1bd0*/  CS2R R118, SRZ ;  /* 0x0000000000767805 */ /* 0x000fe4000001ff00 */
[----:B------:R-:W-:Y:S02]  /*1be0*/  CS2R R120, SRZ ;  /* 0x0000000000787805 */ /* 0x000fe4000001ff00 */
[----:B------:R-:W-:Y:S02]  /*1bf0*/  CS2R R122, SRZ ;  /* 0x00000000007a7805 */ /* 0x000fe4000001ff00 */
[----:B------:R-:W-:Y:S02]  /*1c00*/  ISETP.NE.AND P0, PT, RZ, UR7, PT ;  /* 0x00000007ff007c0c */ /* 0x000fe4000bf05270 */
        /* <DEDUP_REMOVED lines=10> */
[----:B------:R-:W-:Y:S02]  /*1cb0*/  IMAD.MOV.U32 R145, RZ, RZ, RZ ;  /* 0x000000ffff917224 */ /* 0x000fe400078e00ff */
[----:B------:R-:W-:Y:S01]  /*1cc0*/  IMAD.MOV.U32 R147, RZ, RZ, RZ ;  /* 0x000000ffff937224 */ /* 0x000fe200078e00ff */
[----:B------:R-:W-:Y:S01]  /*1cd0*/  QGMMA.64x64x32.F32.E5M2.E5M2 R56, gdesc[UR12], R56 ;  /* 0x00e000000c3879f3 */ /* 0x000fe20008703838 */
[----:B------:R-:W-:Y:S01]  /*1ce0*/  UMOV UR12, UR8 ;  /* 0x00000008000c7c82 */ /* 0x000fe20008000000 */
[----:B------:R-:W-:-:S02]  /*1cf0*/  UMOV UR13, 0x80000020 ;  /* 0x80000020000d7882 */ /* 0x000fc40000000000 */
[----:B------:R-:W-:Y:S01]  /*1d00*/  QGMMA.64x64x32.F32.E5M2.E5M2 R24, gdesc[UR12], R24, gsb0 ;  /* 0x00e000000c1879f3 */ /* 0x000fe20008003818 */
[----:B------:R-:W-:Y:S05]  /*1d10*/  @!P0 BRA `(.L_x_23) ;  /* 0x0000000400088947 */ /* 0x000fea0003800000 */
[----:B------:R-:W-:Y:S02]  /*1d20*/  WARPGROUP.DEPBAR.LE gsb0, 0x0 ;  /* 0x00008000000079c5 */ /* 0x000fe40000010000 */
[----:B------:R-:W-:-:S01]  /*1d30*/  FADD R147, RZ, R56 ;  /* 0x00000038ff937221 */ /* 0x000fc20000000000 */
[----:B------:R-:W-:Y:S01]  /*1d40*/  FADD R142, RZ, R57 ;  /* 0x00000039ff8e7221 */ /* 0x000fe20000000000 */
        /* <DEDUP_REMOVED lines=62> */
[----:B------:R-:W-:-:S06]  /*2130*/  UMOV UR6, URZ ;  /* 0x0000003f00067c82 */ /* 0x000fcc0008000000 */
.L_x_23:
[----:B------:R-:W-:-:S04]  /*2140*/  UIADD3 UR18, UR5, 0x1, URZ ;  /* 0x0000000105127890 */ /* 0x000fc8000fffe03f */
[----:B------:R-:W-:-:S04]  /*2150*/  UISETP.NE.AND UP0, UPT, UR18, 0xb, UPT ;  /* 0x0000000b1200788c */ /* 0x000fc8000bf05270 */
[----:B------:R-:W-:Y:S02]  /*2160*/  USEL UR8, URZ, 0x1, UP0 ;  /* 0x000000013f087887 */ /* 0x000fe40008000000 */
[----:B------:R-:W-:Y:S02]  /*2170*/  USEL UR18, UR18, URZ, UP0 ;  /* 0x0000003f12127287 */ /* 0x000fe40008000000 */
[----:B------:R-:W-:-:S06]  /*2180*/  ULOP3.LUT UR8, UR4, UR8, URZ, 0x3c, !UPT ;  /* 0x0000000804087292 */ /* 0x000fcc000f8e3c3f */
[----:B------:R-:W-:Y:S01]  /*2190*/  IMAD.U32 R16, RZ, RZ, UR8 ;  /* 0x00000008ff107e24 */ /* 0x000fe2000f8e00ff */
[----:B------:R-:W-:-:S06]  /*21a0*/  UMOV UR8, 0x1 ;  /* 0x0000000100087882 */ /* 0x000fcc0000000000 */
.L_x_18:
[----:B------:R-:W-:-:S04]  /*21b0*/  UISETP.LT.AND UP0, UPT, UR9, 0x1, UPT ;  /* 0x000000010900788c */ /* 0x000fc8000bf01270 */
[----:B------:R-:W-:-:S04]  /*21c0*/  USEL UR12, UR9, 0x1, UP0 ;  /* 0x00000001090c7887 */ /* 0x000fc80008000000 */
[----:B------:R-:W-:-:S04]  /*21d0*/  UIADD3 UR12, UR9, -UR12, URZ ;  /* 0x8000000c090c7290 */ /* 0x000fc8000fffe03f */
[----:B------:R-:W-:-:S06]  /*21e0*/  UISETP.GE.AND UP0, UPT, UR12, 0x1, UPT ;  /* 0x000000010c00788c */ /* 0x000fcc000bf06270 */
[----:B------:R-:W-:-:S13]  /*21f0*/  PLOP3.LUT P0, PT, PT, PT, UP0, 0x80, 0x0 ;  /* 0x000000000000781c */ /* 0x000fda0003f0f008 */
[----:B------:R-:W-:Y:S05]  /*2200*/  @!P0 BRA `(.L_x_24) ;  /* 0x0000000800308947 */ /* 0x000fea0003800000 */
[----:B01----:R-:W-:Y:S01]  /*2210*/  IMAD.U32 R12, RZ, RZ, UR12 ;  /* 0x0000000cff0c7e24 */ /* 0x003fe2000f8e00ff */
[----:B------:R-:W-:Y:S01]  /*2220*/  ULDC UR20, c[0x0][0x50c] ;  /* 0x0001430000147ab9 */ /* 0x000fe20000000800 */
[----:B------:R-:W-:-:S07]  /*2230*/  IMAD.U32 R13, RZ, RZ, UR5 ;  /* 0x00000005ff0d7e24 */ /* 0x000fce000f8e00ff */
.L_x_32:
[----:B------:R-:W-:-:S13]  /*2240*/  ISETP.NE.AND P1, PT, R144, 0x3, PT ;  /* 0x000000039000780c */ /* 0x000fda0003f25270 */
[----:B------:R-:W-:Y:S05]  /*2250*/  @!P1 BRA `(.L_x_25) ;  /* 0x0000000000049947 */ /* 0x000fea0003800000 */
[----:B------:R-:W-:Y:S01]  /*2260*/  BPT.TRAP 0x1 ;  /* 0x000000040000795c */ /* 0x000fe20000300000 */
.L_x_25:
[----:B------:R-:W0:Y:S01]  /*2270*/  S2UR UR12, SR_CgaCtaId ;  /* 0x00000000000c79c3 */ /* 0x000e220000008800 */
[----:B------:R-:W-:Y:S01]  /*2280*/  UMOV UR10, 0x400 ;  /* 0x00000400000a7882 */ /* 0x000fe20000000000 */
[----:B------:R-:W-:Y:S01]  /*2290*/  SHF.L.U32 R14, R16, 0x1f, RZ ;  /* 0x0000001f100e7819 */ /* 0x000fe200000006ff */
[----:B0-----:R-:W-:-:S04]  /*22a0*/  ULEA UR10, UR12, UR10, 0x18 ;  /* 0x0000000a0c0a7291 */ /* 0x001fc8000f8ec03f */
[----:B------:R-:W-:-:S09]  /*22b0*/  ULEA UR12, UR18, UR10, 0x3 ;  /* 0x0000000a120c7291 */ /* 0x000fd2000f8e183f */
[----:B------:R0:W1:Y:S01]  /*22c0*/  SYNCS.PHASECHK.TRANS64.TRYWAIT P0, [UR12], R14 ;  /* 0x0000000eff0075a7 */ /* 0x000062000800014c */
[----:B------:R-:W-:Y:S05]  /*22d0*/  @!P1 BRA `(.L_x_26) ;  /* 0x0000000000049947 */ /* 0x000fea0003800000 */
[----:B------:R-:W-:Y:S01]  /*22e0*/  BPT.TRAP 0x1 ;  /* 0x000000040000795c */ /* 0x000fe20000300000 */
.L_x_26:
[----:B-1----:R-:W-:Y:S05]  /*22f0*/  @P0 BRA `(.L_x_27) ;  /* 0x0000000000080947 */ /* 0x002fea0003800000 */
[----:B------:R-:W1:Y:S02]  /*2300*/  SYNCS.PHASECHK.TRANS64.TRYWAIT P0, [UR12], R14 ;  /* 0x0000000eff0075a7 */ /* 0x000e64000800014c */
[----:B-1----:R-:W-:Y:S05]  /*2310*/  @!P0 BRA `(.L_x_28) ;  /* 0x0000007800348947 */ /* 0x002fea0003800000 */
.L_x_27:
[----:B------:R-:W-:Y:S01]  /*2320*/  UIADD3 UR12, UR10, 0x2c180, URZ ;  /* 0x0002c1800a0c7890 */ /* 0x000fe2000fffe03f */
[----:B------:R-:W-:Y:S01]  /*2330*/  WARPGROUP.ARRIVE ;  /* 0x00000000000079c5 */ /* 0x000fe20000000000 */
[----:B------:R-:W-:Y:S02]  /*2340*/  UISETP.NE.AND UP0, UPT, UR7, URZ, UPT ;  /* 0x0000003f0700728c */ /* 0x000fe4000bf05270 */
[----:B------:R-:W-:Y:S02]  /*2350*/  USHF.R.U32.HI UR12, URZ, 0x4, UR12 ;  /* 0x000000043f0c7899 */ /* 0x000fe4000801160c */
[----:B------:R-:W-:Y:S02]  /*2360*/  USEL UR8, UR8, URZ, !UP0 ;  /* 0x0000003f08087287 */ /* 0x000fe4000c000000 */
[----:B------:R-:W-:Y:S02]  /*2370*/  ULOP3.LUT UR12, UR12, 0x3fff, URZ, 0xc0, !UPT ;  /* 0x00003fff0c0c7892 */ /* 0x000fe4000f8ec03f */
[----:B------:R-:W-:-:S02]  /*2380*/  ULOP3.LUT UR7, UR11, 0x10000, URZ, 0xfc, !UPT ;  /* 0x000100000b077892 */ /* 0x000fc4000f8efc3f */
[----:B------:R-:W-:Y:S02]  /*2390*/  ULOP3.LUT UR12, UR12, 0x10000, URZ, 0xfc, !UPT ;  /* 0x000100000c0c7892 */ /* 0x000fe4000f8efc3f */
[----:B------:R-:W-:Y:S02]  /*23a0*/  UISETP.NE.U32.AND UP0, UPT, UR8, URZ, UPT ;  /* 0x0000003f0800728c */ /* 0x000fe4000bf05070 */
[----:B------:R-:W-:Y:S02]  /*23b0*/  ULEA UR8, UR18, UR7, 0xa ;  /* 0x0000000712087291 */ /* 0x000fe4000f8e503f */
[----:B------:R-:W-:Y:S02]  /*23c0*/  ULEA UR7, UR18, UR12, 0x8 ;  /* 0x0000000c12077291 */ /* 0x000fe4000f8e403f */
[----:B------:R-:W-:Y:S01]  /*23d0*/  UIADD3 UR19, UR8, 0x200, URZ ;  /* 0x0000020008137890 */ /* 0x000fe2000fffe03f */
[----:B------:R-:W-:Y:S02]  /*23e0*/  UMOV UR13, 0x80000020 ;  /* 0x80000020000d7882 */ /* 0x000fe40000000000 */
[----:B------:R-:W-:Y:S01]  /*23f0*/  UMOV UR12, UR8 ;  /* 0x00000008000c7c82 */ /* 0x000fe20008000000 */
[----:B------:R-:W-:Y:S01]  /*2400*/  UMOV UR15, 0x80000020 ;  /* 0x80000020000f7882 */ /* 0x000fe20000000000 */
[----:B------:R-:W-:Y:S01]  /*2410*/  UMOV UR14, UR7 ;  /* 0x00000007000e7c82 */ /* 0x000fe20008000000 */
[----:B------:R-:W-:Y:S01]  /*2420*/  UIADD3 UR6, UR6, 0x2, URZ ;  /* 0x0000000206067890 */ /* 0x000fe2000fffe03f */
[----:B------:R-:W-:Y:S01]  /*2430*/  QGMMA.64x64x32.F32.E5M2.E5M2 R56, gdesc[UR12], R56, UP0 ;  /* 0x00e000000c3879f3 */ /* 0x000fe2000bf03838 */
[----:B------:R-:W-:Y:S01]  /*2440*/  UMOV UR12, UR19 ;  /* 0x00000013000c7c82 */ /* 0x000fe20008000000 */
[----:B------:R-:W-:-:S02]  /*2450*/  UMOV UR13, 0x80000020 ;  /* 0x80000020000d7882 */ /* 0x000fc40000000000 */
[----:B------:R-:W-:Y:S01]  /*2460*/  QGMMA.64x64x32.F32.E5M2.E5M2 R24, gdesc[UR12], R24, UP0 ;  /* 0x00e000000c1879f3 */ /* 0x000fe2000bf03818 */
[----:B------:R-:W-:Y:S02]  /*2470*/  UIADD3 UR12, UR8, 0x2, URZ ;  /* 0x00000002080c7890 */ /* 0x000fe4000fffe03f */
[----:B------:R-:W-:Y:S02]  /*2480*/  UIADD3 UR14, UR7, 0x2, URZ ;  /* 0x00000002070e7890 */ /* 0x000fe4000fffe03f */
[----:B------:R-:W-:Y:S01]  /*2490*/  UIADD3 UR8, UR8, 0x202, URZ ;  /* 0x0000020208087890 */ /* 0x000fe2000fffe03f */
[----:B------:R-:W-:Y:S01]  /*24a0*/  UMOV UR13, 0x80000020 ;  /* 0x80000020000d7882 */ /* 0x000fe20000000000 */
[----:B------:R-:W-:Y:S01]  /*24b0*/  UMOV UR15, 0x80000020 ;  /* 0x80000020000f7882 */ /* 0x000fe20000000000 */
[----:B------:R-:W-:-:S04]  /*24c0*/  UISETP.NE.AND UP0, UPT, UR6, UR20, UPT ;  /* 0x000000140600728c */ /* 0x000fc8000bf05270 */
[----:B------:R-:W-:-:S06]  /*24d0*/  USEL UR7, URZ, 0x1, UP0 ;  /* 0x000000013f077887 */ /* 0x000fcc0008000000 */
[----:B------:R-:W-:Y:S01]  /*24e0*/  ISETP.NE.AND P0, PT, RZ, UR7, PT ;  /* 0x00000007ff007c0c */ /* 0x000fe2000bf05270 */
[----:B------:R-:W-:Y:S01]  /*24f0*/  QGMMA.64x64x32.F32.E5M2.E5M2 R56, gdesc[UR12], R56 ;  /* 0x00e000000c3879f3 */ /* 0x000fe20008703838 */
[----:B------:R-:W-:Y:S01]  /*2500*/  UMOV UR12, UR8 ;  /* 0x00000008000c7c82 */ /* 0x000fe20008000000 */
[----:B------:R-:W-:Y:S02]  /*2510*/  UMOV UR13, 0x80000020 ;  /* 0x80000020000d7882 */ /* 0x000fe40000000000 */
[----:B------:R-:W-:Y:S03]  /*2520*/  QGMMA.64x64x32.F32.E5M2.E5M2 R24, gdesc[UR12], R24, gsb0 ;  /* 0x00e000000c1879f3 */ /* 0x000fe60008003818 */
[----:B------:R-:W-:-:S05]  /*2530*/  WARPGROUP.DEPBAR.LE gsb0, 0x1 ;  /* 0x00008000000079c5 */ /* 0x000fca0000010100 */
[----:B------:R-:W-:Y:S05]  /*2540*/  @!P0 BRA `(.L_x_29) ;  /* 0x0000000400088947 */ /* 0x000fea0003800000 */
[----:B------:R-:W-:Y:S02]  /*2550*/  WARPGROUP.DEPBAR.LE gsb0, 0x0 ;  /* 0x00008000000079c5 */ /* 0x000fe40000010000 */
[----:B------:R-:W-:-:S01]  /*2560*/  FADD R147, R56, R147 ;  /* 0x0000009338937221 */ /* 0x000fc20000000000 */
[----:B------:R-:W-:Y:S01]  /*2570*/  FADD R142, R57, R142 ;  /* 0x0000008e398e7221 */ /* 0x000fe20000000000 */
        /* <DEDUP_REMOVED lines=62> */
[----:B------:R-:W-:-:S06]  /*2960*/  UMOV UR6, URZ ;  /* 0x0000003f00067c82 */ /* 0x000fcc0008000000 */
.L_x_29:
[----:B------:R-:W-:Y:S05]  /*2970*/  @!P1 BRA `(.L_x_30) ;  /* 0x0000000000049947 */ /* 0x000fea0003800000 */
[----:B------:R-:W-:Y:S01]  /*2980*/  BPT.TRAP 0x1 ;  /* 0x000000040000795c */ /* 0x000fe20000300000 */
.L_x_30:
[----:B------:R-:W-:-:S13]  /*2990*/  ISETP.NE.AND P0, PT, R6, RZ, PT ;  /* 0x000000ff0600720c */ /* 0x000fda0003f05270 */
[----:B01----:R-:W-:-:S05]  /*29a0*/  @P0 LEA R14, R13, UR10, 0x3 ;  /* 0x0000000a0d0e0c11 */ /* 0x003fca000f8e18ff */
[----:B------:R-:W-:-:S05]  /*29b0*/  @P0 VIADD R14, R14, 0x58 ;  /* 0x000000580e0e0836 */ /* 0x000fca0000000000 */
[----:B------:R-:W-:-:S04]  /*29c0*/  @P0 PRMT R14, R5, 0x654, R14 ;  /* 0x00000654050e0816 */ /* 0x000fc8000000000e */
[----:B------:R0:W-:Y:S01]  /*29d0*/  @P0 SYNCS.ARRIVE.TRANS64.RED.A1T0 RZ, [R14+URZ], RZ ;  /* 0x000000ff0eff09a7 */ /* 0x0001e2000810043f */
[----:B------:R-:W-:-:S13]  /*29e0*/  ISETP.GT.U32.AND P0, PT, R4, 0x1, PT ;  /* 0x000000010400780c */ /* 0x000fda0003f04070 */
[----:B0-----:R-:W-:Y:S05]  /*29f0*/  @P0 BRA `(.L_x_31) ;  /* 0x0000000000040947 */ /* 0x001fea0003800000 */
[----:B------:R-:W-:Y:S01]  /*2a00*/  BPT.TRAP 0x1 ;  /* 0x000000040000795c */ /* 0x000fe20000300000 */
.L_x_31:
[----:B------:R-:W-:Y:S01]  /*2a10*/  UIADD3 UR18, UR18, 0x1, URZ ;  /* 0x0000000112127890 */ /* 0x000fe2000fffe03f */
[C---:B------:R-:W-:Y:S01]  /*2a20*/  ISETP.GT.AND P1, PT, R12.reuse, 0x1, PT ;  /* 0x000000010c00780c */ /* 0x040fe20003f24270 */
[----:B------:R-:W-:Y:S02]  /*2a30*/  VIADD R13, R13, 0x1 ;  /* 0x000000010d0d7836 */ /* 0x000fe40000000000 */
[----:B------:R-:W-:Y:S01]  /*2a40*/  UISETP.NE.AND UP0, UPT, UR18, 0xb, UPT ;  /* 0x0000000b1200788c */ /* 0x000fe2000bf05270 */
[----:B------:R-:W-:Y:S02]  /*2a50*/  VIADD R12, R12, 0xffffffff ;  /* 0xffffffff0c0c7836 */ /* 0x000fe40000000000 */
[C---:B------:R-:W-:Y:S01]  /*2a60*/  ISETP.NE.AND P0, PT, R13.reuse, 0xb, PT ;  /* 0x0000000b0d00780c */ /* 0x040fe20003f05270 */
[----:B------:R-:W-:Y:S02]  /*2a70*/  USEL UR8, URZ, 0x1, UP0 ;  /* 0x000000013f087887 */ /* 0x000fe40008000000 */
[----:B------:R-:W-:Y:S01]  /*2a80*/  USEL UR18, UR18, URZ, UP0 ;  /* 0x0000003f12127287 */ /* 0x000fe20008000000 */
[----:B------:R-:W-:-:S03]  /*2a90*/  SEL R13, R13, RZ, P0 ;  /* 0x000000ff0d0d7207 */ /* 0x000fc60000000000 */
[----:B------:R-:W-:Y:S01]  /*2aa0*/  LOP3.LUT R16, R16, UR8, RZ, 0x3c, !PT ;  /* 0x0000000810107c12 */ /* 0x000fe2000f8e3cff */
[----:B------:R-:W-:Y:S01]  /*2ab0*/  UMOV UR8, 0x1 ;  /* 0x0000000100087882 */ /* 0x000fe20000000000 */
[----:B------:R-:W-:Y:S06]  /*2ac0*/  @P1 BRA `(.L_x_32) ;  /* 0xfffffff400dc1947 */ /* 0x000fec000383ffff */
.L_x_24:
[----:B------:R-:W-:Y:S01]  /*2ad0*/  UISETP.NE.AND UP0, UPT, UR6, URZ, UPT ;  /* 0x0000003f0600728c */ /* 0x000fe2000bf05270 */
[----:B01----:R-:W0:Y:S03]  /*2ae0*/  LDC R12, c[0x0][0x28c] ;  /* 0x0000a300ff0c7b82 */ /* 0x003e260000000800 */
[----:B------:R-:W-:-:S06]  /*2af0*/  USEL UR6, URZ, 0x1, !UP0 ;  /* 0x000000013f067887 */ /* 0x000fcc000c000000 */
[----:B------:R-:W-:Y:S02]  /*2b00*/  ISETP.NE.AND P0, PT, RZ, UR6, PT ;  /* 0x00000006ff007c0c */ /* 0x000fe4000bf05270 */
[----:B0-----:R-:W-:-:S11]  /*2b10*/  ISETP.GE.AND P1, PT, R12, 0x1, PT ;  /* 0x000000010c00780c */ /* 0x001fd60003f26270 */
[----:B------:R-:W-:Y:S05]  /*2b20*/  @!P0 BRA `(.L_x_33) ;  /* 0x0000000400048947 */ /* 0x000fea0003800000 */
[----:B------:R-:W-:Y:S02]  /*2b30*/  WARPGROUP.DEPBAR.LE gsb0, 0x0 ;  /* 0x00008000000079c5 */ /* 0x000fe40000010000 */
[----:B------:R-:W-:Y:S01]  /*2b40*/  FADD R147, R56, R147 ;  /* 0x0000009338937221 */ /* 0x000fe20000000000 */
        /* <DEDUP_REMOVED lines=62> */
[----:B------:R-:W-:-:S07]  /*2f30*/  FADD R20, R20, R55 ;  /* 0x0000003714147221 */ /* 0x000fce0000000000 */
.L_x_33:
[----:B------:R-:W-:Y:S02]  /*2f40*/  WARPGROUP.DEPBAR.LE gsb0, 0x0 ;  /* 0x00008000000079c5 */ /* 0x000fe40000010000 */
[----:B------:R-:W-:Y:S05]  /*2f50*/  @!P1 BRA `(.L_x_34) ;  /* 0x0000000000549947 */ /* 0x000fea0003800000 */
[----:B------:R-:W-:-:S13]  /*2f60*/  ISETP.NE.AND P0, PT, R144, 0x3, PT ;  /* 0x000000039000780c */ /* 0x000fda0003f05270 */
[----:B------:R-:W-:Y:S05]  /*2f70*/  @!P0 BRA `(.L_x_35) ;  /* 0x0000000000048947 */ /* 0x000fea0003800000 */
[----:B------:R-:W-:Y:S01]  /*2f80*/  BPT.TRAP 0x1 ;  /* 0x000000040000795c */ /* 0x000fe20000300000 */
.L_x_35:
[----:B------:R-:W-:Y:S01]  /*2f90*/  ISETP.NE.AND P0, PT, R6, RZ, PT ;  /* 0x000000ff0600720c */ /* 0x000fe20003f05270 */
[----:B------:R-:W-:Y:S01]  /*2fa0*/  BSSY B0, `(.L_x_36) ;  /* 0x000000e000007945 */ /* 0x000fe20003800000 */
[----:B------:R-:W-:-:S11]  /*2fb0*/  ISETP.GT.U32.AND P1, PT, R4, 0x1, PT ;  /* 0x000000010400780c */ /* 0x000fd60003f24070 */
[----:B------:R-:W-:Y:S05]  /*2fc0*/  @!P0 BRA `(.L_x_37) ;  /* 0x00000000002c8947 */ /* 0x000fea0003800000 */
[----:B------:R-:W-:-:S04]  /*2fd0*/  UISETP.LT.AND UP0, UPT, UR9, 0x1, UPT ;  /* 0x000000010900788c */ /* 0x000fc8000bf01270 */
[----:B------:R-:W-:-:S04]  /*2fe0*/  USEL UR8, UR9, 0x1, UP0 ;  /* 0x0000000109087887 */ /* 0x000fc80008000000 */
[----:B------:R-:W-:-:S04]  /*2ff0*/  UIADD3 UR8, UR5, UR9, -UR8 ;  /* 0x0000000905087290 */ /* 0x000fc8000fffe808 */
[----:B------:R-:W-:-:S04]  /*3000*/  UIMAD.WIDE.U32 UR6, UR8, -0x45d1745d, URZ ;  /* 0xba2e8ba3080678a5 */ /* 0x000fc8000f8e003f */
[----:B------:R-:W-:-:S04]  /*3010*/  USHF.R.U32.HI UR6, URZ, 0x3, UR7 ;  /* 0x000000033f067899 */ /* 0x000fc80008011607 */
[----:B------:R-:W-:-:S04]  /*3020*/  UIMAD UR8, UR6, -0xb, UR8 ;  /* 0xfffffff5060878a4 */ /* 0x000fc8000f8e0208 */
[----:B------:R-:W-:-:S04]  /*3030*/  ULEA UR8, UR8, UR10, 0x3 ;  /* 0x0000000a08087291 */ /* 0x000fc8000f8e183f */
[----:B------:R-:W-:-:S06]  /*3040*/  UIADD3 UR8, UR8, 0x58, URZ ;  /* 0x0000005808087890 */ /* 0x000fcc000fffe03f */
[----:B------:R-:W-:-:S05]  /*3050*/  IMAD.U32 R12, RZ, RZ, UR8 ;  /* 0x00000008ff0c7e24 */ /* 0x000fca000f8e00ff */
[----:B------:R-:W-:-:S04]  /*3060*/  PRMT R12, R5, 0x654, R12 ;  /* 0x00000654050c7816 */ /* 0x000fc8000000000c */
[----:B------:R0:W-:Y:S03]  /*3070*/  SYNCS.ARRIVE.TRANS64.RED.A1T0 RZ, [R12+URZ], RZ ;  /* 0x000000ff0cff79a7 */ /* 0x0001e6000810043f */
.L_x_37:
[----:B------:R-:W-:Y:S05]  /*3080*/  BSYNC B0 ;  /* 0x0000000000007941 */ /* 0x000fea0003800000 */
.L_x_36:
[----:B------:R-:W-:Y:S05]  /*3090*/  @P1 BRA `(.L_x_34) ;  /* 0x0000000000041947 */ /* 0x000fea0003800000 */
[----:B------:R-:W-:Y:S01]  /*30a0*/  BPT.TRAP 0x1 ;  /* 0x000000040000795c */ /* 0x000fe20000300000 */
.L_x_34:
[----:B------:R-:W1:Y:S01]  /*30b0*/  LDC R16, c[0x0][0x288] ;  /* 0x0000a200ff107b82 */ /* 0x000e620000000800 */
[----:B------:R-:W-:Y:S01]  /*30c0*/  IMAD.SHL.U32 R33, R11, 0x40, RZ ;  /* 0x000000400b217824 */ /* 0x000fe200078e00ff */
[--C-:B0-----:R-:W-:Y:S01]  /*30d0*/  SHF.R.U32.HI R12, RZ, 0x2, R0.reuse ;  /* 0x00000002ff0c7819 */ /* 0x101fe20000011600 */
[----:B------:R-:W-:Y:S01]  /*30e0*/  UIADD3 UR5, UR9, UR5, URZ ;  /* 0x0000000509057290 */ /* 0x000fe2000fffe03f */
[----:B------:R-:W-:Y:S01]  /*30f0*/  LOP3.LUT R14, R0, 0x60, RZ, 0xc0, !PT ;  /* 0x00000060000e7812 */ /* 0x000fe200078ec0ff */
[----:B------:R-:W-:Y:S01]  /*3100*/  IMAD.SHL.U32 R34, R10, 0x100, RZ ;  /* 0x000001000a227824 */ /* 0x000fe200078e00ff */
[----:B------:R-:W-:Y:S01]  /*3110*/  SHF.R.U32.HI R15, RZ, 0x7, R0 ;  /* 0x00000007ff0f7819 */ /* 0x000fe20000011600 */
[----:B------:R-:W-:Y:S01]  /*3120*/  UISETP.GT.U32.AND UP0, UPT, UR5, 0xa, UPT ;  /* 0x0000000a0500788c */ /* 0x000fe2000bf04070 */
[----:B------:R-:W-:Y:S01]  /*3130*/  LOP3.LUT R13, R12, 0x7, RZ, 0xc0, !PT ;  /* 0x000000070c0d7812 */ /* 0x000fe200078ec0ff */
[C---:B------:R-:W-:Y:S01]  /*3140*/  IMAD.SHL.U32 R26, R0.reuse, 0x2, RZ ;  /* 0x00000002001a7824 */ /* 0x040fe200078e00ff */
[----:B------:R-:W-:Y:S01]  /*3150*/  SHF.R.U32.HI R14, RZ, 0x1, R14 ;  /* 0x00000001ff0e7819 */ /* 0x000fe2000001160e */
[----:B------:R-:W-:Y:S01]  /*3160*/  ULDC UR12, c[0x0][0x284] ;  /* 0x0000a100000c7ab9 */ /* 0x000fe20000000800 */
[----:B------:R-:W-:Y:S01]  /*3170*/  LOP3.LUT R12, R15, 0x1, RZ, 0xc0, !PT ;  /* 0x000000010f0c7812 */ /* 0x000fe200078ec0ff */
[----:B------:R-:W-:Y:S01]  /*3180*/  UISETP.LT.U32.AND UP0, UPT, UR9, 0xb, UP0 ;  /* 0x0000000b0900788c */ /* 0x000fe20008701070 */
[----:B------:R-:W-:Y:S01]  /*3190*/  IADD3 R17, RZ, -R14, -R13 ;  /* 0x8000000eff117210 */ /* 0x000fe20007ffe80d */
[----:B------:R-:W-:Y:S01]  /*31a0*/  UISETP.GE.U32.AND UP1, UPT, UR9, 0xb, UPT ;  /* 0x0000000b0900788c */ /* 0x000fe2000bf26070 */
[----:B------:R-:W-:Y:S01]  /*31b0*/  LOP3.LUT R15, R0, 0x3, RZ, 0xc0, !PT ;  /* 0x00000003000f7812 */ /* 0x000fe200078ec0ff */
[C---:B------:R-:W-:Y:S01]  /*31c0*/  IMAD.SHL.U32 R24, R12.reuse, 0x40, RZ ;  /* 0x000000400c187824 */ /* 0x040fe200078e00ff */
[----:B------:R-:W-:Y:S01]  /*31d0*/  SHF.R.S32.HI R29, RZ, 0x1f, R7 ;  /* 0x0000001fff1d7819 */ /* 0x000fe20000011407 */
[----:B------:R-:W-:Y:S01]  /*31e0*/  UIMAD.WIDE.U32 UR6, UR5, -0x45d1745d, URZ ;  /* 0xba2e8ba3050678a5 */ /* 0x000fe2000f8e003f */
[C---:B------:R-:W-:Y:S01]  /*31f0*/  LOP3.LUT R26, R33.reuse, 0x6, R26, 0xf8, !PT ;  /* 0x00000006211a7812 */ /* 0x040fe200078ef81a */
[----:B------:R-:W-:Y:S01]  /*3200*/  USEL UR8, URZ, 0x1, !UP0 ;  /* 0x000000013f087887 */ /* 0x000fe2000c000000 */
[----:B------:R-:W-:Y:S01]  /*3210*/  IMAD R17, R12, -0x40, R17 ;  /* 0xffffffc00c117824 */ /* 0x000fe200078e0211 */
[----:B------:R-:W-:Y:S01]  /*3220*/  ULDC.64 UR10, c[0x0][0x5d0] ;  /* 0x00017400000a7ab9 */ /* 0x000fe20000000a00 */
[----:B-1----:R-:W-:Y:S01]  /*3230*/  ISETP.GE.AND P0, PT, R33, R16, PT ;  /* 0x000000102100720c */ /* 0x002fe20003f06270 */
[----:B------:R-:W-:Y:S01]  /*3240*/  IMAD R12, R15, -0x2, R16 ;  /* 0xfffffffe0f0c7824 */ /* 0x000fe200078e0210 */
[----:B------:R-:W-:Y:S01]  /*3250*/  SHF.R.S32.HI R27, RZ, 0x1f, R26 ;  /* 0x0000001fff1b7819 */ /* 0x000fe2000001141a */
[----:B------:R-:W-:Y:S01]  /*3260*/  IMAD R16, R29, UR10, RZ ;  /* 0x0000000a1d107c24 */ /* 0x000fe2000f8e02ff */
[----:B------:R-:W-:Y:S01]  /*3270*/  ISETP.GE.OR P0, PT, R34, UR12, P0 ;  /* 0x0000000c22007c0c */ /* 0x000fe20008706670 */
[----:B------:R-:W-:Y:S01]  /*3280*/  USHF.R.U32.HI UR6, URZ, 0x3, UR7 ;  /* 0x000000033f067899 */ /* 0x000fe20008011607 */
[----:B------:R-:W-:Y:S01]  /*3290*/  LOP3.LUT R35, R24, 0x40, R13, 0xe2, !PT ;  /* 0x0000004018237812 */ /* 0x000fe200078ee20d */
[----:B------:R-:W-:Y:S01]  /*32a0*/  ULOP3.LUT UR4, UR4, UR8, URZ, 0x3c, !UPT ;  /* 0x0000000804047292 */ /* 0x000fe2000f8e3c3f */
[----:B------:R-:W-:Y:S01]  /*32b0*/  IMAD.WIDE R24, R10, 0x100, RZ ;  /* 0x000001000a187825 */ /* 0x000fe200078e02ff */
[----:B------:R-:W-:Y:S01]  /*32c0*/  UIMAD UR5, UR6, -0xb, UR5 ;  /* 0xfffffff5060578a4 */ /* 0x000fe2000f8e0205 */
[----:B------:R-:W-:Y:S01]  /*32d0*/  IADD3 R34, -R34, UR12, R17 ;  /* 0x0000000c22227c10 */ /* 0x000fe2000fffe111 */
[----:B------:R-:W-:Y:S01]  /*32e0*/  @UP1 ULOP3.LUT UR4, UR4, 0x1, UR6, 0x78, !UPT ;  /* 0x0000000104041892 */ /* 0x000fe2000f8e7806 */
[C---:B------:R-:W-:Y:S01]  /*32f0*/  IMAD R13, R7.reuse, UR11, R16 ;  /* 0x0000000b070d7c24 */ /* 0x040fe2000f8e0210 */
[----:B------:R-:W-:Y:S01]  /*3300*/  LOP3.LUT R35, R24, R35, R14, 0xfe, !PT ;  /* 0x0000002318237212 */ /* 0x000fe200078efe0e */
[----:B------:R-:W-:-:S04]  /*3310*/  IMAD.WIDE.U32 R10, R7, UR10, R26 ;  /* 0x0000000a070a7c25 */ /* 0x000fc8000f8e001a */
[----:B------:R-:W-:Y:S02]  /*3320*/  IMAD.IADD R11, R11, 0x1, R13 ;  /* 0x000000010b0b7824 */ /* 0x000fe400078e020d */
[----:B------:R-:W-:Y:S02]  /*3330*/  IMAD.IADD R33, R12, 0x1, -R33 ;  /* 0x000000010c217824 */ /* 0x000fe400078e0a21 */
[----:B------:R-:W-:Y:S01]  /*3340*/  IMAD.MOV.U32 R32, RZ, RZ, -0x1 ;  /* 0xffffffffff207424 */ /* 0x000fe200078e00ff */
[----:B------:R-:W-:Y:S06]  /*3350*/  @P0 BRA `(.L_x_38) ;  /* 0x0000004800040947 */ /* 0x000fec0003800000 */
[----:B------:R-:W0:Y:S01]  /*3360*/  LDC.64 R30, c[0x0][0x5c8] ;  /* 0x00017200ff1e7b82 */ /* 0x000e220000000a00 */
[----:B------:R-:W-:Y:S01]  /*3370*/  ULDC.64 UR6, c[0x0][0x5c0] ;  /* 0x0001700000067ab9 */ /* 0x000fe20000000a00 */
[----:B------:R-:W-:Y:S01]  /*3380*/  BSSY B0, `(.L_x_38) ;  /* 0x000047e000007945 */ /* 0x000fe20003800000 */
[-C--:B0-----:R-:W-:Y:S02]  /*3390*/  IMAD R12, R25, R30.reuse, RZ ;  /* 0x0000001e190c7224 */ /* 0x081fe400078e02ff */
[----:B------:R-:W-:-:S04]  /*33a0*/  IMAD.WIDE.U32 R10, R35, R30, R10 ;  /* 0x0000001e230a7225 */ /* 0x000fc800078e000a */
[----:B------:R-:W-:Y:S01]  /*33b0*/  IMAD R15, R35, R31, R12 ;  /* 0x0000001f230f7224 */ /* 0x000fe200078e020c */
[----:B------:R-:W-:Y:S01]  /*33c0*/  IADD3 R16, P4, R10, UR6, RZ ;  /* 0x000000060a107c10 */ /* 0x000fe2000ff9e0ff */
[C---:B------:R-:W-:Y:S01]  /*33d0*/  IMAD.SHL.U32 R13, R30.reuse, 0x80, RZ ;  /* 0x000000801e0d7824 */ /* 0x040fe200078e00ff */
[C---:B------:R-:W-:Y:S01]  /*33e0*/  LEA R28, P2, R30.reuse, R10, 0x3 ;  /* 0x0000000a1e1c7211 */ /* 0x040fe200078418ff */
[----:B------:R-:W-:Y:S01]  /*33f0*/  IMAD.IADD R36, R11, 0x1, R15 ;  /* 0x000000010b247824 */ /* 0x000fe200078e020f */
[----:B------:R-:W-:Y:S02]  /*3400*/  SHF.L.U64.HI R11, R30, 0x7, R31 ;  /* 0x000000071e0b7819 */ /* 0x000fe4000001021f */
[----:B------:R-:W-:Y:S02]  /*3410*/  IADD3 R12, P1, P0, R10, UR6, R13 ;  /* 0x000000060a0c7c10 */ /* 0x000fe4000f83e00d */
[----:B------:R-:W-:Y:S02]  /*3420*/  IADD3.X R17, R36, UR7, RZ, P4, !PT ;  /* 0x0000000724117c10 */ /* 0x000fe4000a7fe4ff */
[----:B---3-5:R-:W-:-:S02]  /*3430*/  FSETP.NEU.AND P4, PT, R9, RZ, PT ;  /* 0x000000ff0900720b */ /* 0x028fc40003f8d000 */
[----:B------:R-:W-:Y:S02]  /*3440*/  LEA.HI.X R30, R30, R36, R31, 0x3, P2 ;  /* 0x000000241e1e7211 */ /* 0x000fe400010f1c1f */
[C---:B------:R-:W-:Y:S02]  /*3450*/  IADD3 R14, P2, R28.reuse, UR6, RZ ;  /* 0x000000061c0e7c10 */ /* 0x040fe4000ff5e0ff */
[----:B------:R-:W-:Y:S02]  /*3460*/  IADD3 R10, P5, P6, R28, UR6, R13 ;  /* 0x000000061c0a7c10 */ /* 0x000fe4000febe00d */
[--C-:B------:R-:W-:Y:S02]  /*3470*/  IADD3.X R13, R36, UR7, R11.reuse, P1, P0 ;  /* 0x00000007240d7c10 */ /* 0x100fe40008fe040b */
[C---:B------:R-:W-:Y:S02]  /*3480*/  IADD3.X R15, R30.reuse, UR7, RZ, P2, !PT ;  /* 0x000000071e0f7c10 */ /* 0x040fe400097fe4ff */
[----:B------:R-:W-:Y:S01]  /*3490*/  IADD3.X R11, R30, UR7, R11, P5, P6 ;  /* 0x000000071e0b7c10 */ /* 0x000fe2000afec40b */
[----:B------:R-:W-:Y:S06]  /*34a0*/  @!P4 BRA `(.L_x_39) ;  /* 0x00000034009cc947 */ /* 0x000fec0003800000 */
[----:B------:R-:W-:Y:S01]  /*34b0*/  ULDC.64 UR6, c[0x0][0x5b8] ;  /* 0x00016e0000067ab9 */ /* 0x000fe20000000a00 */
[----:B------:R-:W-:Y:S01]  /*34c0*/  ISETP.GE.AND P0, PT, R34, 0x1, PT ;  /* 0x000000012200780c */ /* 0x000fe20003f06270 */
[----:B------:R-:W-:Y:S01]  /*34d0*/  IMAD R28, R29, UR6, RZ ;  /* 0x000000061d1c7c24 */ /* 0x000fe2000f8e02ff */
[----:B------:R-:W-:Y:S01]  /*34e0*/  ULDC.64 UR10, c[0x0][0x5a8] ;  /* 0x00016a00000a7ab9 */ /* 0x000fe20000000a00 */
[----:B------:R-:W-:Y:S01]  /*34f0*/  IMAD.WIDE.U32 R26, R7, UR6, R26 ;  /* 0x00000006071a7c25 */ /* 0x000fe2000f8e001a */
[----:B------:R-:W-:Y:S01]  /*3500*/  ISETP.LT.OR P4, PT, R33, 0x1, !P0 ;  /* 0x000000012100780c */ /* 0x000fe20004781670 */
[----:B------:R-:W-:Y:S02]  /*3510*/  BSSY B1, `(.L_x_40) ;  /* 0x000000c000017945 */ /* 0x000fe40003800000 */
[----:B------:R-:W-:Y:S01]  /*3520*/  IMAD R7, R7, UR7, R28 ;  /* 0x0000000707077c24 */ /* 0x000fe2000f8e021c */
[----:B------:R-:W-:Y:S02]  /*3530*/  ULDC.64 UR6, c[0x0][0x5b0] ;  /* 0x00016c0000067ab9 */ /* 0x000fe40000000a00 */
[----:B------:R-:W-:-:S02]  /*3540*/  IMAD R30, R25, UR6, RZ ;  /* 0x00000006191e7c24 */ /* 0x000fc4000f8e02ff */
[----:B------:R-:W-:Y:S02]  /*3550*/  IMAD.IADD R27, R27, 0x1, R7 ;  /* 0x000000011b1b7824 */ /* 0x000fe400078e0207 */
[C---:B------:R-:W-:Y:S02]  /*3560*/  IMAD R7, R35.reuse, UR7, R30 ;  /* 0x0000000723077c24 */ /* 0x040fe4000f8e021e */
[----:B------:R-:W-:-:S03]  /*3570*/  IMAD.WIDE.U32 R28, R35, UR6, R26 ;  /* 0x00000006231c7c25 */ /* 0x000fc6000f8e001a */
[----:B------:R-:W-:-:S04]  /*3580*/  IADD3 R28, P1, R28, UR10, RZ ;  /* 0x0000000a1c1c7c10 */ /* 0x000fc8000ff3e0ff */
[--C-:B------:R-:W-:Y:S02]  /*3590*/  IADD3.X R29, R29, UR11, R7.reuse, P1, !PT ;  /* 0x0000000b1d1d7c10 */ /* 0x100fe40008ffe407 */
[----:B------:R-:W-:Y:S01]  /*35a0*/  PRMT R7, RZ, 0x7610, R7 ;  /* 0x00007610ff077816 */ /* 0x000fe20000000007 */
[----:B------:R-:W-:Y:S06]  /*35b0*/  @P4 BRA `(.L_x_41) ;  /* 0x0000000000044947 */ /* 0x000fec0003800000 */
[----:B------:R0:W5:Y:S02]  /*35c0*/  LDG.E.U8 R7, desc[UR16][R28.64] ;  /* 0x000000101c077981 */ /* 0x000164000c1e1100 */
.L_x_41:
[----:B------:R-:W-:Y:S05]  /*35d0*/  BSYNC B1 ;  /* 0x0000000000017941 */ /* 0x000fea0003800000 */
.L_x_40:
[----:B-----5:R-:W-:Y:S01]  /*35e0*/  LOP3.LUT R7, R7, 0xff, RZ, 0xc0, !PT ;  /* 0x000000ff07077812 */ /* 0x020fe200078ec0ff */
[----:B------:R-:W-:Y:S01]  /*35f0*/  BSSY B1, `(.L_x_42) ;  /* 0x000000b000017945 */ /* 0x000fe20003800000 */
[----:B------:R-:W-:Y:S02]  /*3600*/  ISETP.LT.OR P2, PT, R33, 0x2, !P0 ;  /* 0x000000022100780c */ /* 0x000fe40004741670 */
[----:B------:R-:W-:-:S05]  /*3610*/  F2FP.F16.E5M2.UNPACK_B R7, R7 ;  /* 0x00000007ff07723e */ /* 0x000fca00020004ff */
[----:B------:R-:W-:Y:S01]  /*3620*/  HADD2.F32 R30, -RZ, R7.H0_H0 ;  /* 0x20000007ff1e7230 */ /* 0x000fe20000004100 */
[----:B------:R-:W-:-:S04]  /*3630*/  PRMT R7, RZ, 0x7610, R7 ;  /* 0x00007610ff077816 */ /* 0x000fc80000000007 */
[----:B------:R-:W-:-:S04]  /*3640*/  FMUL R30, R30, R9 ;  /* 0x000000091e1e7220 */ /* 0x000fc80000400000 */
[----:B--2---:R-:W-:-:S05]  /*3650*/  FFMA R30, R147, R8, R30 ;  /* 0x00000008931e7223 */ /* 0x004fca000000001e */
[----:B------:R-:W-:-:S05]  /*3660*/  F2FP.SATFINITE.E5M2.F32.PACK_AB_MERGE_C R31, RZ, R30, RZ ;  /* 0x0000001eff1f723e */ /* 0x000fca00048060ff */
[----:B------:R1:W-:Y:S01]  /*3670*/  @!P4 STG.E.U8 desc[UR16][R16.64], R31 ;  /* 0x0000001f1000c986 */ /* 0x0003e2000c101110 */
[----:B------:R-:W-:Y:S05]  /*3680*/  @P2 BRA `(.L_x_43) ;  /* 0x0000000000042947 */ /* 0x000fea0003800000 */
[----:B------:R2:W5:Y:S02]  /*3690*/  LDG.E.U8 R7, desc[UR16][R28.64+0x1] ;  /* 0x000001101c077981 */ /* 0x000564000c1e1100 */
.L_x_43:
[----:B------:R-:W-:Y:S05]  /*36a0*/  BSYNC B1 ;  /* 0x0000000000017941 */ /* 0x000fea0003800000 */
.L_x_42:
[----:B-----5:R-:W-:Y:S01]  /*36b0*/  LOP3.LUT R7, R7, 0xff, RZ, 0xc0, !PT ;  /* 0x000000ff07077812 */ /* 0x020fe200078ec0ff */
[----:B------:R-:W-:Y:S01]  /*36c0*/  BSSY B1, `(.L_x_44) ;  /* 0x0000013000017945 */ /* 0x000fe20003800000 */
[----:B------:R-:W-:Y:S02]  /*36d0*/  IADD3 R37, P1, R35, 0x8, RZ ;  /* 0x0000000823257810 */ /* 0x000fe40007f3e0ff */
[----:B------:R-:W-:-:S03]  /*36e0*/  F2FP.F16.E5M2.UNPACK_B R7, R7 ;  /* 0x00000007ff07723e */ /* 0x000fc600020004ff */
[----:B-1----:R-:W-:Y:S01]  /*36f0*/  IMAD.X R31, RZ, RZ, R25, P1 ;  /* 0x000000ffff1f7224 */ /* 0x002fe200008e0619 */
[----:B------:R-:W-:Y:S01]  /*3700*/  ISETP.GE.AND P1, PT, R34, 0x9, PT ;  /* 0x000000092200780c */ /* 0x000fe20003f26270 */
[----:B------:R-:W-:Y:S02]  /*3710*/  HADD2.F32 R30, -RZ, R7.H0_H0 ;  /* 0x20000007ff1e7230 */ /* 0x000fe40000004100 */
[----:B------:R-:W-:Y:S01]  /*3720*/  IMAD R36, R31, UR6, RZ ;  /* 0x000000061f247c24 */ /* 0x000fe2000f8e02ff */
[----:B------:R-:W-:Y:S02]  /*3730*/  ISETP.LT.OR P5, PT, R33, 0x1, !P1 ;  /* 0x000000012100780c */ /* 0x000fe40004fa1670 */
[----:B------:R-:W-:Y:S01]  /*3740*/  FMUL R7, R30, R9 ;  /* 0x000000091e077220 */ /* 0x000fe20000400000 */
[----:B------:R-:W-:-:S04]  /*3750*/  IMAD.WIDE.U32 R30, R37, UR6, R26 ;  /* 0x00000006251e7c25 */ /* 0x000fc8000f8e001a */
[----:B------:R-:W-:Y:S01]  /*3760*/  FFMA R7, R142, R8, R7 ;  /* 0x000000088e077223 */ /* 0x000fe20000000007 */
[----:B------:R-:W-:Y:S01]  /*3770*/  IMAD R37, R37, UR7, R36 ;  /* 0x0000000725257c24 */ /* 0x000fe2000f8e0224 */
[----:B------:R-:W-:-:S03]  /*3780*/  IADD3 R30, P4, R30, UR10, RZ ;  /* 0x0000000a1e1e7c10 */ /* 0x000fc6000ff9e0ff */
[----:B------:R-:W-:Y:S02]  /*3790*/  F2FP.SATFINITE.E5M2.F32.PACK_AB_MERGE_C R39, RZ, R7, RZ ;  /* 0x00000007ff27723e */ /* 0x000fe400048060ff */
[----:B------:R-:W-:Y:S02]  /*37a0*/  IADD3.X R31, R31, UR11, R37, P4, !PT ;  /* 0x0000000b1f1f7c10 */ /* 0x000fe4000a7fe425 */
[----:B------:R-:W-:Y:S01]  /*37b0*/  PRMT R7, RZ, 0x7610, R7 ;  /* 0x00007610ff077816 */ /* 0x000fe20000000007 */
[----:B------:R1:W-:Y:S01]  /*37c0*/  @!P2 STG.E.U8 desc[UR16][R16.64+0x1], R39 ;  /* 0x000001271000a986 */ /* 0x0003e2000c101110 */
[----:B------:R-:W-:Y:S05]  /*37d0*/  @P5 BRA `(.L_x_45) ;  /* 0x0000000000045947 */ /* 0x000fea0003800000 */
[----:B------:R3:W5:Y:S02]  /*37e0*/  LDG.E.U8 R7, desc[UR16][R30.64] ;  /* 0x000000101e077981 */ /* 0x000764000c1e1100 */
.L_x_45:
[----:B------:R-:W-:Y:S05]  /*37f0*/  BSYNC B1 ;  /* 0x0000000000017941 */ /* 0x000fea0003800000 */
.L_x_44:
[----:B-----5:R-:W-:Y:S01]  /*3800*/  LOP3.LUT R7, R7, 0xff, RZ, 0xc0, !PT ;  /* 0x000000ff07077812 */ /* 0x020fe200078ec0ff */
[----:B------:R-:W-:Y:S01]  /*3810*/  BSSY B1, `(.L_x_46) ;  /* 0x000000b000017945 */ /* 0x000fe20003800000 */
[----:B------:R-:W-:Y:S02]  /*3820*/  ISETP.LT.OR P2, PT, R33, 0x2, !P1 ;  /* 0x000000022100780c */ /* 0x000fe40004f41670 */
[----:B------:R-:W-:-:S05]  /*3830*/  F2FP.F16.E5M2.UNPACK_B R7, R7 ;  /* 0x00000007ff07723e */ /* 0x000fca00020004ff */
[----:B------:R-:W-:Y:S01]  /*3840*/  HADD2.F32 R36, -RZ, R7.H0_H0 ;  /* 0x20000007ff247230 */ /* 0x000fe20000004100 */
[----:B------:R-:W-:-:S04]  /*3850*/  PRMT R7, RZ, 0x7610, R7 ;  /* 0x00007610ff077816 */ /* 0x000fc80000000007 */
[----:B------:R-:W-:-:S04]  /*3860*/  FMUL R36, R36, R9 ;  /* 0x0000000924247220 */ /* 0x000fc80000400000 */
[----:B------:R-:W-:-:S05]  /*3870*/  FFMA R36, R145, R8, R36 ;  /* 0x0000000891247223 */ /* 0x000fca0000000024 */
[----:B------:R-:W-:-:S05]  /*3880*/  F2FP.SATFINITE.E5M2.F32.PACK_AB_MERGE_C R37, RZ, R36, RZ ;  /* 0x00000024ff25723e */ /* 0x000fca00048060ff */
[----:B------:R4:W-:Y:S01]  /*3890*/  @!P5 STG.E.U8 desc[UR16][R14.64], R37 ;  /* 0x000000250e00d986 */ /* 0x0009e2000c101110 */
[----:B------:R-:W-:Y:S05]  /*38a0*/  @P2 BRA `(.L_x_47) ;  /* 0x0000000000042947 */ /* 0x000fea0003800000 */
[----:B------:R0:W5:Y:S02]  /*38b0*/  LDG.E.U8 R7, desc[UR16][R30.64+0x1] ;  /* 0x000001101e077981 */ /* 0x000164000c1e1100 */
.L_x_47:
[----:B------:R-:W-:Y:S05]  /*38c0*/  BSYNC B1 ;  /* 0x0000000000017941 */ /* 0x000fea0003800000 */
.L_x_46:
[----:B-----5:R-:W-:Y:S01]  /*38d0*/  LOP3.LUT R7, R7, 0xff, RZ, 0xc0, !PT ;  /* 0x000000ff07077812 */ /* 0x020fe200078ec0ff */
[----:B------:R-:W-:Y:S01]  /*38e0*/  BSSY B1, `(.L_x_48) ;  /* 0x000000b000017945 */ /* 0x000fe20003800000 */
[----:B------:R-:W-:Y:S02]  /*38f0*/  ISETP.LT.OR P4, PT, R33, 0x9, !P0 ;  /* 0x000000092100780c */ /* 0x000fe40004781670 */
[----:B------:R-:W-:-:S05]  /*3900*/  F2FP.F16.E5M2.UNPACK_B R7, R7 ;  /* 0x00000007ff07723e */ /* 0x000fca00020004ff */
[----:B------:R-:W-:-:S05]  /*3910*/  HADD2.F32 R36, -RZ, R7.H0_H0 ;  /* 0x20000007ff247230 */ /* 0x000fca0000004100 */
[----:B------:R-:W-:-:S04]  /*3920*/  FMUL R7, R36, R9 ;  /* 0x0000000924077220 */ /* 0x000fc80000400000 */
[----:B------:R-:W-:-:S05]  /*3930*/  FFMA R7, R140, R8, R7 ;  /* 0x000000088c077223 */ /* 0x000fca0000000007 */
[----:B----4-:R-:W-:Y:S02]  /*3940*/  F2FP.SATFINITE.E5M2.F32.PACK_AB_MERGE_C R37, RZ, R7, RZ ;  /* 0x00000007ff25723e */ /* 0x010fe400048060ff */
[----:B------:R-:W-:-:S03]  /*3950*/  PRMT R7, RZ, 0x7610, R7 ;  /* 0x00007610ff077816 */ /* 0x000fc60000000007 */
[----:B------:R4:W-:Y:S01]  /*3960*/  @!P2 STG.E.U8 desc[UR16][R14.64+0x1], R37 ;  /* 0x000001250e00a986 */ /* 0x0009e2000c101110 */
[----:B------:R-:W-:Y:S05]  /*3970*/  @P4 BRA `(.L_x_49) ;  /* 0x0000000000044947 */ /* 0x000fea0003800000 */
[----:B------:R0:W5:Y:S02]  /*3980*/  LDG.E.U8 R7, desc[UR16][R28.64+0x8] ;  /* 0x000008101c077981 */ /* 0x000164000c1e1100 */
.L_x_49:
[----:B------:R-:W-:Y:S05]  /*3990*/  BSYNC B1 ;  /* 0x0000000000017941 */ /* 0x000fea0003800000 */
.L_x_48:
        /* <DEDUP_REMOVED lines=8> */
[----:B----4-:R-:W-:-:S05]  /*3a20*/  F2FP.SATFINITE.E5M2.F32.PACK_AB_MERGE_C R37, RZ, R36, RZ ;  /* 0x00000024ff25723e */ /* 0x010fca00048060ff */
[----:B------:R4:W-:Y:S01]  /*3a30*/  @!P4 STG.E.U8 desc[UR16][R16.64+0x8], R37 ;  /* 0x000008251000c986 */ /* 0x0009e2000c101110 */
[----:B------:R-:W-:Y:S05]  /*3a40*/  @P2 BRA `(.L_x_51) ;  /* 0x0000000000042947 */ /* 0x000fea0003800000 */
[----:B------:R0:W5:Y:S02]  /*3a50*/  LDG.E.U8 R7, desc[UR16][R28.64+0x9] ;  /* 0x000009101c077981 */ /* 0x000164000c1e1100 */
.L_x_51:
[----:B------:R-:W-:Y:S05]  /*3a60*/  BSYNC B1 ;  /* 0x0000000000017941 */ /* 0x000fea0003800000 */
.L_x_50:
        /* <DEDUP_REMOVED lines=12> */
.L_x_53:
[----:B------:R-:W-:Y:S05]  /*3b30*/  BSYNC B1 ;  /* 0x0000000000017941 */ /* 0x000fea0003800000 */
.L_x_52:
        /* <DEDUP_REMOVED lines=12> */
.L_x_55:
[----:B------:R-:W-:Y:S05]  /*3c00*/  BSYNC B1 ;  /* 0x0000000000017941 */ /* 0x000fea0003800000 */
.L_x_54:
        /* <DEDUP_REMOVED lines=12> */
.L_x_57:
[----:B------:R-:W-:Y:S05]  /*3cd0*/  BSYNC B1 ;  /* 0x0000000000017941 */ /* 0x000fea0003800000 */
.L_x_56:
        /* <DEDUP_REMOVED lines=12> */
.L_x_59:
[----:B------:R-:W-:Y:S05]  /*3da0*/  BSYNC B1 ;  /* 0x0000000000017941 */ /* 0x000fea0003800000 */
.L_x_58:
        /* <DEDUP_REMOVED lines=12> */
.L_x_61:
[----:B------:R-:W-:Y:S05]  /*3e70*/  BSYNC B1 ;  /* 0x0000000000017941 */ /* 0x000fea0003800000 */
.L_x_60:
        /* <DEDUP_REMOVED lines=12> */
.L_x_63:
[----:B------:R-:W-:Y:S05]  /*3f40*/  BSYNC B1 ;  /* 0x0000000000017941 */ /* 0x000fea0003800000 */
.L_x_62:
        /* <DEDUP_REMOVED lines=12> */
.L_x_65:
[----:B------:R-:W-:Y:S05]  /*4010*/  BSYNC B1 ;  /* 0x0000000000017941 */ /* 0x000fea0003800000 */
.L_x_64:
        /* <DEDUP_REMOVED lines=12> */
.L_x_67:
[----:B------:R-:W-:Y:S05]  /*40e0*/  BSYNC B1 ;  /* 0x0000000000017941 */ /* 0x000fea0003800000 */
.L_x_66:
        /* <DEDUP_REMOVED lines=12> */
.L_x_69:
[----:B------:R-:W-:Y:S05]  /*41b0*/  BSYNC B1 ;  /* 0x0000000000017941 */ /* 0x000fea0003800000 */
.L_x_68:
        /* <DEDUP_REMOVED lines=12> */
.L_x_71:
[----:B------:R-:W-:Y:S05]  /*4280*/  BSYNC B1 ;  /* 0x0000000000017941 */ /* 0x000fea0003800000 */
.L_x_70:
        /* <DEDUP_REMOVED lines=12> */
.L_x_73:
[----:B------:R-:W-:Y:S05]  /*4350*/  BSYNC B1 ;  /* 0x0000000000017941 */ /* 0x000fea0003800000 */
.L_x_72:
        /* <DEDUP_REMOVED lines=12> */
.L_x_75:
[----:B------:R-:W-:Y:S05]  /*4420*/  BSYNC B1 ;  /* 0x0000000000017941 */ /* 0x000fea0003800000 */
.L_x_74:
        /* <DEDUP_REMOVED lines=12> */
.L_x_77:
[----:B------:R-:W-:Y:S05]  /*44f0*/  BSYNC B1 ;  /* 0x0000000000017941 */ /* 0x000fea0003800000 */
.L_x_76:
        /* <DEDUP_REMOVED lines=12> */
.L_x_79:
[----:B------:R-:W-:Y:S05]  /*45c0*/  BSYNC B1 ;  /* 0x0000000000017941 */ /* 0x000fea0003800000 */
.L_x_78:
        /* <DEDUP_REMOVED lines=12> */
.L_x_81:
[----:B------:R-:W-:Y:S05]  /*4690*/  BSYNC B1 ;  /* 0x0000000000017941 */ /* 0x000fea0003800000 */
.L_x_80:
        /* <DEDUP_REMOVED lines=12> */
.L_x_83:
[----:B------:R-:W-:Y:S05]  /*4760*/  BSYNC B1 ;  /* 0x0000000000017941 */ /* 0x000fea0003800000 */
.L_x_82:
        /* <DEDUP_REMOVED lines=12> */
.L_x_85:
[----:B------:R-:W-:Y:S05]  /*4830*/  BSYNC B1 ;  /* 0x0000000000017941 */ /* 0x000fea0003800000 */
.L_x_84:
        /* <DEDUP_REMOVED lines=12> */
.L_x_87:
[----:B------:R-:W-:Y:S05]  /*4900*/  BSYNC B1 ;  /* 0x0000000000017941 */ /* 0x000fea0003800000 */
.L_x_86:
        /* <DEDUP_REMOVED lines=12> */
.L_x_89:
[----:B------:R-:W-:Y:S05]  /*49d0*/  BSYNC B1 ;  /* 0x0000000000017941 */ /* 0x000fea0003800000 */
.L_x_88:
        /* <DEDUP_REMOVED lines=12> */
.L_x_91:
[----:B------:R-:W-:Y:S05]  /*4aa0*/  BSYNC B1 ;  /* 0x0000000000017941 */ /* 0x000fea0003800000 */
.L_x_90:
        /* <DEDUP_REMOVED lines=12> */
.L_x_93:
[----:B------:R-:W-:Y:S05]  /*4b70*/  BSYNC B1 ;  /* 0x0000000000017941 */ /* 0x000fea0003800000 */
.L_x_92:
        /* <DEDUP_REMOVED lines=12> */
.L_x_95:
[----:B------:R-:W-:Y:S05]  /*4c40*/  BSYNC B1 ;  /* 0x0000000000017941 */ /* 0x000fea0003800000 */
.L_x_94:
        /* <DEDUP_REMOVED lines=12> */
.L_x_97:
[----:B------:R-:W-:Y:S05]  /*4d10*/  BSYNC B1 ;  /* 0x0000000000017941 */ /* 0x000fea0003800000 */
.L_x_96:
        /* <DEDUP_REMOVED lines=12> */
.L_x_99:
[----:B------:R-:W-:Y:S05]  /*4de0*/  BSYNC B1 ;  /* 0x0000000000017941 */ /* 0x000fea0003800000 */
.L_x_98:
[----:B-----5:R-:W-:Y:S01]  /*4df0*/  LOP3.LUT R7, R7, 0xff, RZ, 0xc0, !PT ;  /* 0x000000ff07077812 */ /* 0x020fe200078ec0ff */
[----:B------:R-:W-:Y:S01]  /*4e00*/  BSSY B1, `(.L_x_100) ;  /* 0x000000b000017945 */ /* 0x000fe20003800000 */
[----:B------:R-:W-:Y:S02]  /*4e10*/  ISETP.LT.OR P2, PT, R33, 0x39, !P1 ;  /* 0x000000392100780c */ /* 0x000fe40004f41670 */
[----:B------:R-:W-:-:S05]  /*4e20*/  F2FP.F16.E5M2.UNPACK_B R7, R7 ;  /* 0x00000007ff07723e */ /* 0x000fca00020004ff */
[----:B0-2---:R-:W-:-:S05]  /*4e30*/  HADD2.F32 R28, -RZ, R7.H0_H0 ;  /* 0x20000007ff1c7230 */ /* 0x005fca0000004100 */
[----:B------:R-:W-:-:S04]  /*4e40*/  FMUL R7, R28, R9 ;  /* 0x000000091c077220 */ /* 0x000fc80000400000 */
[----:B------:R-:W-:-:S05]  /*4e50*/  FFMA R7, R114, R8, R7 ;  /* 0x0000000872077223 */ /* 0x000fca0000000007 */
[----:B------:R-:W-:Y:S02]  /*4e60*/  F2FP.SATFINITE.E5M2.F32.PACK_AB_MERGE_C R29, RZ, R7, RZ ;  /* 0x00000007ff1d723e */ /* 0x000fe400048060ff */
[----:B------:R-:W-:-:S03]  /*4e70*/  PRMT R7, RZ, 0x7610, R7 ;  /* 0x00007610ff077816 */ /* 0x000fc60000000007 */
[----:B------:R0:W-:Y:S01]  /*4e80*/  @!P0 STG.E.U8 desc[UR16][R16.64+0x39], R29 ;  /* 0x0000391d10008986 */ /* 0x0001e2000c101110 */
[----:B------:R-:W-:Y:S05]  /*4e90*/  @P2 BRA `(.L_x_101) ;  /* 0x0000000000042947 */ /* 0x000fea0003800000 */
[----:B------:R2:W5:Y:S02]  /*4ea0*/  LDG.E.U8 R7, desc[UR16][R30.64+0x38] ;  /* 0x000038101e077981 */ /* 0x000564000c1e1100 */
.L_x_101:
[----:B------:R-:W-:Y:S05]  /*4eb0*/  BSYNC B1 ;  /* 0x0000000000017941 */ /* 0x000fea0003800000 */
.L_x_100:
[----:B-----5:R-:W-:Y:S01]  /*4ec0*/  LOP3.LUT R7, R7, 0xff, RZ, 0xc0, !PT ;  /* 0x000000ff07077812 */ /* 0x020fe200078ec0ff */
[----:B------:R-:W-:Y:S01]  /*4ed0*/  BSSY B1, `(.L_x_102) ;  /* 0x000000b000017945 */ /* 0x000fe20003800000 */
[----:B------:R-:W-:Y:S02]  /*4ee0*/  ISETP.LT.OR P1, PT, R33, 0x3a, !P1 ;  /* 0x0000003a2100780c */ /* 0x000fe40004f21670 */
[----:B------:R-:W-:-:S05]  /*4ef0*/  F2FP.F16.E5M2.UNPACK_B R7, R7 ;  /* 0x00000007ff07723e */ /* 0x000fca00020004ff */
[----:B01--4-:R-:W-:Y:S01]  /*4f00*/  HADD2.F32 R16, -RZ, R7.H0_H0 ;  /* 0x20000007ff107230 */ /* 0x013fe20000004100 */
[----:B------:R-:W-:-:S04]  /*4f10*/  PRMT R7, RZ, 0x7610, R7 ;  /* 0x00007610ff077816 */ /* 0x000fc80000000007 */
[----:B------:R-:W-:-:S04]  /*4f20*/  FMUL R16, R16, R9 ;  /* 0x0000000910107220 */ /* 0x000fc80000400000 */
[----:B------:R-:W-:-:S05]  /*4f30*/  FFMA R16, R117, R8, R16 ;  /* 0x0000000875107223 */ /* 0x000fca0000000010 */
[----:B------:R-:W-:-:S05]  /*4f40*/  F2FP.SATFINITE.E5M2.F32.PACK_AB_MERGE_C R17, RZ, R16, RZ ;  /* 0x00000010ff11723e */ /* 0x000fca00048060ff */
[----:B------:R0:W-:Y:S01]  /*4f50*/  @!P2 STG.E.U8 desc[UR16][R14.64+0x38], R17 ;  /* 0x000038110e00a986 */ /* 0x0001e2000c101110 */
[----:B------:R-:W-:Y:S05]  /*4f60*/  @P1 BRA `(.L_x_103) ;  /* 0x0000000000041947 */ /* 0x000fea0003800000 */
[----:B------:R1:W5:Y:S02]  /*4f70*/  LDG.E.U8 R7, desc[UR16][R30.64+0x39] ;  /* 0x000039101e077981 */ /* 0x000364000c1e1100 */
.L_x_103:
[----:B------:R-:W-:Y:S05]  /*4f80*/  BSYNC B1 ;  /* 0x0000000000017941 */ /* 0x000fea0003800000 */
.L_x_102:
[----:B-----5:R-:W-:Y:S01]  /*4f90*/  LOP3.LUT R7, R7, 0xff, RZ, 0xc0, !PT ;  /* 0x000000ff07077812 */ /* 0x020fe200078ec0ff */
[----:B------:R-:W-:Y:S01]  /*4fa0*/  BSSY B1, `(.L_x_104) ;  /* 0x0000013000017945 */ /* 0x000fe20003800000 */
[----:B------:R-:W-:Y:S02]  /*4fb0*/  IADD3 R29, P0, R35, 0x80, RZ ;  /* 0x00000080231d7810 */ /* 0x000fe40007f1e0ff */
[----:B------:R-:W-:-:S03]  /*4fc0*/  F2FP.F16.E5M2.UNPACK_B R7, R7 ;  /* 0x00000007ff07723e */ /* 0x000fc600020004ff */
[----:B0-----:R-:W-:Y:S01]  /*4fd0*/  IMAD.X R17, RZ, RZ, R25, P0 ;  /* 0x000000ffff117224 */ /* 0x001fe200000e0619 */
        /* <DEDUP_REMOVED lines=9> */
[----:B-123--:R-:W-:Y:S02]  /*5070*/  F2FP.SATFINITE.E5M2.F32.PACK_AB_MERGE_C R31, RZ, R7, RZ ;  /* 0x00000007ff1f723e */ /* 0x00efe400048060ff */
[----:B------:R-:W-:Y:S02]  /*5080*/  IADD3.X R17, R17, UR11, R29, P2, !PT ;  /* 0x0000000b11117c10 */ /* 0x000fe400097fe41d */
[----:B------:R-:W-:Y:S01]  /*5090*/  PRMT R7, RZ, 0x7610, R7 ;  /* 0x00007610ff077816 */ /* 0x000fe20000000007 */
[----:B------:R0:W-:Y:S01]  /*50a0*/  @!P1 STG.E.U8 desc[UR16][R14.64+0x39], R31 ;  /* 0x0000391f0e009986 */ /* 0x0001e2000c101110 */
[----:B------:R-:W-:Y:S05]  /*50b0*/  @P4 BRA `(.L_x_105) ;  /* 0x0000000000044947 */ /* 0x000fea0003800000 */
[----:B------:R1:W5:Y:S02]  /*50c0*/  LDG.E.U8 R7, desc[UR16][R16.64] ;  /* 0x0000001010077981 */ /* 0x000364000c1e1100 */
.L_x_105:
[----:B------:R-:W-:Y:S05]  /*50d0*/  BSYNC B1 ;  /* 0x0000000000017941 */ /* 0x000fea0003800000 */
.L_x_104:
[----:B-----5:R-:W-:Y:S01]  /*50e0*/  LOP3.LUT R7, R7, 0xff, RZ, 0xc0, !PT ;  /* 0x000000ff07077812 */ /* 0x020fe200078ec0ff */
[----:B------:R-:W-:Y:S01]  /*50f0*/  BSSY B1, `(.L_x_106) ;  /* 0x000000b000017945 */ /* 0x000fe20003800000 */
[----:B------:R-:W-:Y:S02]  /*5100*/  ISETP.LT.OR P2, PT, R33, 0x2, !P0 ;  /* 0x000000022100780c */ /* 0x000fe40004741670 */
[----:B------:R-:W-:-:S05]  /*5110*/  F2FP.F16.E5M2.UNPACK_B R7, R7 ;  /* 0x00000007ff07723e */ /* 0x000fca00020004ff */
[----:B0-----:R-:W-:Y:S01]  /*5120*/  HADD2.F32 R14, -RZ, R7.H0_H0 ;  /* 0x20000007ff0e7230 */ /* 0x001fe20000004100 */
[----:B------:R-:W-:-:S04]  /*5130*/  PRMT R7, RZ, 0x7610, R7 ;  /* 0x00007610ff077816 */ /* 0x000fc80000000007 */
[----:B------:R-:W-:-:S04]  /*5140*/  FMUL R14, R14, R9 ;  /* 0x000000090e0e7220 */ /* 0x000fc80000400000 */
[----:B------:R-:W-:-:S05]  /*5150*/  FFMA R14, R115, R8, R14 ;  /* 0x00000008730e7223 */ /* 0x000fca000000000e */
[----:B------:R-:W-:-:S05]  /*5160*/  F2FP.SATFINITE.E5M2.F32.PACK_AB_MERGE_C R15, RZ, R14, RZ ;  /* 0x0000000eff0f723e */ /* 0x000fca00048060ff */
[----:B------:R0:W-:Y:S01]  /*5170*/  @!P4 STG.E.U8 desc[UR16][R12.64], R15 ;  /* 0x0000000f0c00c986 */ /* 0x0001e2000c101110 */
[----:B------:R-:W-:Y:S05]  /*5180*/  @P2 BRA `(.L_x_107) ;  /* 0x0000000000042947 */ /* 0x000fea0003800000 */
[----:B------:R2:W5:Y:S02]  /*5190*/  LDG.E.U8 R7, desc[UR16][R16.64+0x1] ;  /* 0x0000011010077981 */ /* 0x000564000c1e1100 */
.L_x_107:
[----:B------:R-:W-:Y:S05]  /*51a0*/  BSYNC B1 ;  /* 0x0000000000017941 */ /* 0x000fea0003800000 */
.L_x_106:
[----:B-----5:R-:W-:Y:S01]  /*51b0*/  LOP3.LUT R7, R7, 0xff, RZ, 0xc0, !PT ;  /* 0x000000ff07077812 */ /* 0x020fe200078ec0ff */
[----:B------:R-:W-:Y:S01]  /*51c0*/  BSSY B1, `(.L_x_108) ;  /* 0x0000013000017945 */ /* 0x000fe20003800000 */
[----:B------:R-:W-:Y:S02]  /*51d0*/  IADD3 R35, P1, R35, 0x88, RZ ;  /* 0x0000008823237810 */ /* 0x000fe40007f3e0ff */
[----:B------:R-:W-:-:S03]  /*51e0*/  F2FP.F16.E5M2.UNPACK_B R7, R7 ;  /* 0x00000007ff07723e */ /* 0x000fc600020004ff */
[----:B------:R-:W-:Y:S01]  /*51f0*/  IMAD.X R24, RZ, RZ, R25, P1 ;  /* 0x000000ffff187224 */ /* 0x000fe200008e0619 */
[----:B------:R-:W-:Y:S01]  /*5200*/  ISETP.GE.AND P1, PT, R34, 0x89, PT ;  /* 0x000000892200780c */ /* 0x000fe20003f26270 */
[----:B------:R-:W-:Y:S02]  /*5210*/  HADD2.F32 R14, -RZ, R7.H0_H0 ;  /* 0x20000007ff0e7230 */ /* 0x000fe40000004100 */
[----:B------:R-:W-:Y:S01]  /*5220*/  IMAD R24, R24, UR6, RZ ;  /* 0x0000000618187c24 */ /* 0x000fe2000f8e02ff */
[----:B------:R-:W-:Y:S01]  /*5230*/  ISETP.LT.OR P5, PT, R33, 0x1, !P1 ;  /* 0x000000012100780c */ /* 0x000fe20004fa1670 */
[----:B------:R-:W-:-:S04]  /*5240*/  IMAD.WIDE.U32 R26, R35, UR6, R26 ;  /* 0x00000006231a7c25 */ /* 0x000fc8000f8e001a */
[----:B------:R-:W-:Y:S01]  /*5250*/  FMUL R7, R14, R9 ;  /* 0x000000090e077220 */ /* 0x000fe20000400000 */
[----:B------:R-:W-:-:S03]  /*5260*/  IMAD R35, R35, UR7, R24 ;  /* 0x0000000723237c24 */ /* 0x000fc6000f8e0218 */
[----:B------:R-:W-:Y:S01]  /*5270*/  FFMA R7, R110, R8, R7 ;  /* 0x000000086e077223 */ /* 0x000fe20000000007 */
[----:B------:R-:W-:-:S04]  /*5280*/  IADD3 R14, P4, R26, UR10, RZ ;  /* 0x0000000a1a0e7c10 */ /* 0x000fc8000ff9e0ff */
[----:B------:R-:W-:Y:S02]  /*5290*/  F2FP.SATFINITE.E5M2.F32.PACK_AB_MERGE_C R25, RZ, R7, RZ ;  /* 0x00000007ff19723e */ /* 0x000fe400048060ff */
[----:B0-----:R-:W-:Y:S02]  /*52a0*/  IADD3.X R15, R27, UR11, R35, P4, !PT ;  /* 0x0000000b1b0f7c10 */ /* 0x001fe4000a7fe423 */
[----:B------:R-:W-:Y:S01]  /*52b0*/  PRMT R7, RZ, 0x7610, R7 ;  /* 0x00007610ff077816 */ /* 0x000fe20000000007 */
[----:B------:R0:W-:Y:S01]  /*52c0*/  @!P2 STG.E.U8 desc[UR16][R12.64+0x1], R25 ;  /* 0x000001190c00a986 */ /* 0x0001e2000c101110 */
[----:B------:R-:W-:Y:S05]  /*52d0*/  @P5 BRA `(.L_x_109) ;  /* 0x0000000000045947 */ /* 0x000fea0003800000 */
[----:B------:R3:W5:Y:S02]  /*52e0*/  LDG.E.U8 R7, desc[UR16][R14.64] ;  /* 0x000000100e077981 */ /* 0x000764000c1e1100 */
.L_x_109:
[----:B------:R-:W-:Y:S05]  /*52f0*/  BSYNC B1 ;  /* 0x0000000000017941 */ /* 0x000fea0003800000 */
.L_x_108:
        /* <DEDUP_REMOVED lines=8> */
[----:B0-----:R-:W-:-:S05]  /*5380*/  F2FP.SATFINITE.E5M2.F32.PACK_AB_MERGE_C R25, RZ, R24, RZ ;  /* 0x00000018ff19723e */ /* 0x001fca00048060ff */
[----:B------:R0:W-:Y:S01]  /*5390*/  @!P5 STG.E.U8 desc[UR16][R10.64], R25 ;  /* 0x000000190a00d986 */ /* 0x0001e2000c101110 */
[----:B------:R-:W-:Y:S05]  /*53a0*/  @P2 BRA `(.L_x_111) ;  /* 0x0000000000042947 */ /* 0x000fea0003800000 */
[----:B------:R4:W5:Y:S02]  /*53b0*/  LDG.E.U8 R7, desc[UR16][R14.64+0x1] ;  /* 0x000001100e077981 */ /* 0x000964000c1e1100 */
.L_x_111:
[----:B------:R-:W-:Y:S05]  /*53c0*/  BSYNC B1 ;  /* 0x0000000000017941 */ /* 0x000fea0003800000 */
.L_x_110:
[----:B-----5:R-:W-:Y:S01]  /*53d0*/  LOP3.LUT R7, R7, 0xff, RZ, 0xc0, !PT ;  /* 0x000000ff07077812 */ /* 0x020fe200078ec0ff */
[----:B------:R-:W-:Y:S01]  /*53e0*/  BSSY B1, `(.L_x_112) ;  /* 0x000000b000017945 */ /* 0x000fe20003800000 */
[----:B------:R-:W-:Y:S02]  /*53f0*/  ISETP.LT.OR P4, PT, R33, 0x9, !P0 ;  /* 0x000000092100780c */ /* 0x000fe40004781670 */
[----:B------:R-:W-:-:S05]  /*5400*/  F2FP.F16.E5M2.UNPACK_B R7, R7 ;  /* 0x00000007ff07723e */ /* 0x000fca00020004ff */
[----:B------:R-:W-:-:S05]  /*5410*/  HADD2.F32 R24, -RZ, R7.H0_H0 ;  /* 0x20000007ff187230 */ /* 0x000fca0000004100 */
[----:B------:R-:W-:-:S04]  /*5420*/  FMUL R7, R24, R9 ;  /* 0x0000000918077220 */ /* 0x000fc80000400000 */
[----:B------:R-:W-:-:S05]  /*5430*/  FFMA R7, R108, R8, R7 ;  /* 0x000000086c077223 */ /* 0x000fca0000000007 */
[----:B0-----:R-:W-:Y:S02]  /*5440*/  F2FP.SATFINITE.E5M2.F32.PACK_AB_MERGE_C R25, RZ, R7, RZ ;  /* 0x00000007ff19723e */ /* 0x001fe400048060ff */
[----:B------:R-:W-:-:S03]  /*5450*/  PRMT R7, RZ, 0x7610, R7 ;  /* 0x00007610ff077816 */ /* 0x000fc60000000007 */
[----:B------:R0:W-:Y:S01]  /*5460*/  @!P2 STG.E.U8 desc[UR16][R10.64+0x1], R25 ;  /* 0x000001190a00a986 */ /* 0x0001e2000c101110 */
[----:B------:R-:W-:Y:S05]  /*5470*/  @P4 BRA `(.L_x_113) ;  /* 0x0000000000044947 */ /* 0x000fea0003800000 */
[----:B------:R0:W5:Y:S02]  /*5480*/  LDG.E.U8 R7, desc[UR16][R16.64+0x8] ;  /* 0x0000081010077981 */ /* 0x000164000c1e1100 */
.L_x_113:
[----:B------:R-:W-:Y:S05]  /*5490*/  BSYNC B1 ;  /* 0x0000000000017941 */ /* 0x000fea0003800000 */
.L_x_112:
        /* <DEDUP_REMOVED lines=12> */
.L_x_115:
[----:B------:R-:W-:Y:S05]  /*5560*/  BSYNC B1 ;  /* 0x0000000000017941 */ /* 0x000fea0003800000 */
.L_x_114:
        /* <DEDUP_REMOVED lines=12> */
.L_x_117:
[----:B------:R-:W-:Y:S05]  /*5630*/  BSYNC B1 ;  /* 0x0000000000017941 */ /* 0x000fea0003800000 */
.L_x_116:
        /* <DEDUP_REMOVED lines=12> */
.L_x_119:
[----:B------:R-:W-:Y:S05]  /*5700*/  BSYNC B1 ;  /* 0x0000000000017941 */ /* 0x000fea0003800000 */
.L_x_118:
        /* <DEDUP_REMOVED lines=12> */
.L_x_121:
[----:B------:R-:W-:Y:S05]  /*57d0*/  BSYNC B1 ;  /* 0x0000000000017941 */ /* 0x000fea0003800000 */
.L_x_120:
        /* <DEDUP_REMOVED lines=12> */
.L_x_123:
[----:B------:R-:W-:Y:S05]  /*58a0*/  BSYNC B1 ;  /* 0x0000000000017941 */ /* 0x000fea0003800000 */
.L_x_122:
        /* <DEDUP_REMOVED lines=12> */
.L_x_125:
[----:B------:R-:W-:Y:S05]  /*5970*/  BSYNC B1 ;  /* 0x0000000000017941 */ /* 0x000fea0003800000 */
.L_x_124:
        /* <DEDUP_REMOVED lines=12> */
.L_x_127:
[----:B------:R-:W-:Y:S05]  /*5a40*/  BSYNC B1 ;  /* 0x0000000000017941 */ /* 0x000fea0003800000 */
.L_x_126:
        /* <DEDUP_REMOVED lines=12> */
.L_x_129:
[----:B------:R-:W-:Y:S05]  /*5b10*/  BSYNC B1 ;  /* 0x0000000000017941 */ /* 0x000fea0003800000 */
.L_x_128:
        /* <DEDUP_REMOVED lines=12> */
.L_x_131:
[----:B------:R-:W-:Y:S05]  /*5be0*/  BSYNC B1 ;  /* 0x0000000000017941 */ /* 0x000fea0003800000 */
.L_x_130:
        /* <DEDUP_REMOVED lines=12> */
.L_x_133:
[----:B------:R-:W-:Y:S05]  /*5cb0*/  BSYNC B1 ;  /* 0x0000000000017941 */ /* 0x000fea0003800000 */
.L_x_132:
        /* <DEDUP_REMOVED lines=12> */
.L_x_135:
[----:B------:R-:W-:Y:S05]  /*5d80*/  BSYNC B1 ;  /* 0x0000000000017941 */ /* 0x000fea0003800000 */
.L_x_134:
        /* <DEDUP_REMOVED lines=12> */
.L_x_137:
[----:B------:R-:W-:Y:S05]  /*5e50*/  BSYNC B1 ;  /* 0x0000000000017941 */ /* 0x000fea0003800000 */
.L_x_136:
        /* <DEDUP_REMOVED lines=12> */
.L_x_139:
[----:B------:R-:W-:Y:S05]  /*5f20*/  BSYNC B1 ;  /* 0x0000000000017941 */ /* 0x000fea0003800000 */
.L_x_138:
        /* <DEDUP_REMOVED lines=12> */
.L_x_141:
[----:B------:R-:W-:Y:S05]  /*5ff0*/  BSYNC B1 ;  /* 0x0000000000017941 */ /* 0x000fea0003800000 */
.L_x_140:
        /* <DEDUP_REMOVED lines=12> */
.L_x_143:
[----:B------:R-:W-:Y:S05]  /*60c0*/  BSYNC B1 ;  /* 0x0000000000017941 */ /* 0x000fea0003800000 */
.L_x_142:
        /* <DEDUP_REMOVED lines=12> */
.L_x_145:
[----:B------:R-:W-:Y:S05]  /*6190*/  BSYNC B1 ;  /* 0x0000000000017941 */ /* 0x000fea0003800000 */
.L_x_144:
        /* <DEDUP_REMOVED lines=12> */
.L_x_147:
[----:B------:R-:W-:Y:S05]  /*6260*/  BSYNC B1 ;  /* 0x0000000000017941 */ /* 0x000fea0003800000 */
.L_x_146:
        /* <DEDUP_REMOVED lines=12> */
.L_x_149:
[----:B------:R-:W-:Y:S05]  /*6330*/  BSYNC B1 ;  /* 0x0000000000017941 */ /* 0x000fea0003800000 */
.L_x_148:
        /* <DEDUP_REMOVED lines=12> */
.L_x_151:
[----:B------:R-:W-:Y:S05]  /*6400*/  BSYNC B1 ;  /* 0x0000000000017941 */ /* 0x000fea0003800000 */
.L_x_150:
        /* <DEDUP_REMOVED lines=12> */
.L_x_153:
[----:B------:R-:W-:Y:S05]  /*64d0*/  BSYNC B1 ;  /* 0x0000000000017941 */ /* 0x000fea0003800000 */
.L_x_152:
        /* <DEDUP_REMOVED lines=12> */
.L_x_155:
[----:B------:R-:W-:Y:S05]  /*65a0*/  BSYNC B1 ;  /* 0x0000000000017941 */ /* 0x000fea0003800000 */
.L_x_154:
        /* <DEDUP_REMOVED lines=12> */
.L_x_157:
[----:B------:R-:W-:Y:S05]  /*6670*/  BSYNC B1 ;  /* 0x0000000000017941 */ /* 0x000fea0003800000 */
.L_x_156:
        /* <DEDUP_REMOVED lines=12> */
.L_x_159:
[----:B------:R-:W-:Y:S05]  /*6740*/  BSYNC B1 ;  /* 0x0000000000017941 */ /* 0x000fea0003800000 */
.L_x_158:
        /* <DEDUP_REMOVED lines=12> */
.L_x_161:
[----:B------:R-:W-:Y:S05]  /*6810*/  BSYNC B1 ;  /* 0x0000000000017941 */ /* 0x000fea0003800000 */
.L_x_160:
        /* <DEDUP_REMOVED lines=12> */
.L_x_163:
[----:B------:R-:W-:Y:S05]  /*68e0*/  BSYNC B1 ;  /* 0x0000000000017941 */ /* 0x000fea0003800000 */
.L_x_162:
[----:B-----5:R-:W-:Y:S01]  /*68f0*/  LOP3.LUT R7, R7, 0xff, RZ, 0xc0, !PT ;  /* 0x000000ff07077812 */ /* 0x020fe200078ec0ff */
[----:B------:R-:W-:Y:S01]  /*6900*/  BSSY B1, `(.L_x_164) ;  /* 0x000000b000017945 */ /* 0x000fe20003800000 */
[----:B------:R-:W-:Y:S02]  /*6910*/  ISETP.LT.OR P2, PT, R33, 0x39, !P1 ;  /* 0x000000392100780c */ /* 0x000fe40004f41670 */
[----:B------:R-:W-:-:S05]  /*6920*/  F2FP.F16.E5M2.UNPACK_B R7, R7 ;  /* 0x00000007ff07723e */ /* 0x000fca00020004ff */
[----:B012---:R-:W-:-:S05]  /*6930*/  HADD2.F32 R16, -RZ, R7.H0_H0 ;  /* 0x20000007ff107230 */ /* 0x007fca0000004100 */
[----:B------:R-:W-:-:S04]  /*6940*/  FMUL R7, R16, R9 ;  /* 0x0000000910077220 */ /* 0x000fc80000400000 */
[----:B------:R-:W-:-:S05]  /*6950*/  FFMA R7, R18, R8, R7 ;  /* 0x0000000812077223 */ /* 0x000fca0000000007 */
[----:B------:R-:W-:Y:S02]  /*6960*/  F2FP.SATFINITE.E5M2.F32.PACK_AB_MERGE_C R17, RZ, R7, RZ ;  /* 0x00000007ff11723e */ /* 0x000fe400048060ff */
[----:B------:R-:W-:-:S03]  /*6970*/  PRMT R7, RZ, 0x7610, R7 ;  /* 0x00007610ff077816 */ /* 0x000fc60000000007 */
[----:B------:R0:W-:Y:S01]  /*6980*/  @!P0 STG.E.U8 desc[UR16][R12.64+0x39], R17 ;  /* 0x000039110c008986 */ /* 0x0001e2000c101110 */
[----:B------:R-:W-:Y:S05]  /*6990*/  @P2 BRA `(.L_x_165) ;  /* 0x0000000000042947 */ /* 0x000fea0003800000 */
[----:B------:R1:W5:Y:S02]  /*69a0*/  LDG.E.U8 R7, desc[UR16][R14.64+0x38] ;  /* 0x000038100e077981 */ /* 0x000364000c1e1100 */
.L_x_165:
[----:B------:R-:W-:Y:S05]  /*69b0*/  BSYNC B1 ;  /* 0x0000000000017941 */ /* 0x000fea0003800000 */
.L_x_164:
        /* <DEDUP_REMOVED lines=12> */
.L_x_167:
[----:B------:R-:W-:Y:S05]  /*6a80*/  BSYNC B1 ;  /* 0x0000000000017941 */ /* 0x000fea0003800000 */
.L_x_166:
[----:B------:R-:W-:Y:S05]  /*6a90*/  @P1 BRA `(.L_x_168) ;  /* 0x0000001000301947 */ /* 0x000fea0003800000 */
[----:B-----5:R-:W-:-:S04]  /*6aa0*/  LOP3.LUT R7, R7, 0xff, RZ, 0xc0, !PT ;  /* 0x000000ff07077812 */ /* 0x020fc800078ec0ff */
[----:B------:R-:W-:-:S05]  /*6ab0*/  F2FP.F16.E5M2.UNPACK_B R7, R7 ;  /* 0x00000007ff07723e */ /* 0x000fca00020004ff */
[----:B------:R-:W-:-:S05]  /*6ac0*/  HADD2.F32 R12, -RZ, R7.H0_H0 ;  /* 0x20000007ff0c7230 */ /* 0x000fca0000004100 */
[----:B------:R-:W-:-:S04]  /*6ad0*/  FMUL R7, R12, R9 ;  /* 0x000000090c077220 */ /* 0x000fc80000400000 */
[----:B------:R-:W-:-:S05]  /*6ae0*/  FFMA R7, R20, R8, R7 ;  /* 0x0000000814077223 */ /* 0x000fca0000000007 */
[----:B------:R-:W-:-:S05]  /*6af0*/  F2FP.SATFINITE.E5M2.F32.PACK_AB_MERGE_C R7, RZ, R7, RZ ;  /* 0x00000007ff07723e */ /* 0x000fca00048060ff */
[----:B------:R0:W-:Y:S01]  /*6b00*/  STG.E.U8 desc[UR16][R10.64+0x39], R7 ;  /* 0x000039070a007986 */ /* 0x0001e2000c101110 */
[----:B------:R-:W-:Y:S05]  /*6b10*/  BRA `(.L_x_168) ;  /* 0x0000001000107947 */ /* 0x000fea0003800000 */
.L_x_39:
[C---:B------:R-:W-:Y:S01]  /*6b20*/  ISETP.GE.AND P0, PT, R34.reuse, 0x1, PT ;  /* 0x000000012200780c */ /* 0x040fe20003f06270 */
[-C--:B--2---:R-:W-:Y:S01]  /*6b30*/  FMUL R147, R147, R8.reuse ;  /* 0x0000000893937220 */ /* 0x084fe20000400000 */
[----:B------:R-:W-:Y:S01]  /*6b40*/  ISETP.GE.AND P2, PT, R34, 0x9, PT ;  /* 0x000000092200780c */ /* 0x000fe20003f46270 */
[-C--:B------:R-:W-:Y:S01]  /*6b50*/  FMUL R142, R142, R8.reuse ;  /* 0x000000088e8e7220 */ /* 0x080fe20000400000 */
[----:B------:R-:W-:Y:S01]  /*6b60*/  ISETP.LT.OR P1, PT, R33, 0x1, !P0 ;  /* 0x000000012100780c */ /* 0x000fe20004721670 */
[-C--:B------:R-:W-:Y:S01]  /*6b70*/  FMUL R145, R145, R8.reuse ;  /* 0x0000000891917220 */ /* 0x080fe20000400000 */
[----:B------:R-:W-:Y:S01]  /*6b80*/  F2FP.SATFINITE.E5M2.F32.PACK_AB_MERGE_C R147, RZ, R147, RZ ;  /* 0x00000093ff93723e */ /* 0x000fe200048060ff */
[-C--:B------:R-:W-:Y:S01]  /*6b90*/  FMUL R140, R140, R8.reuse ;  /* 0x000000088c8c7220 */ /* 0x080fe20000400000 */
[----:B------:R-:W-:Y:S01]  /*6ba0*/  ISETP.LT.OR P4, PT, R33, 0x2, !P0 ;  /* 0x000000022100780c */ /* 0x000fe20004781670 */
[-C--:B------:R-:W-:Y:S01]  /*6bb0*/  FMUL R143, R143, R8.reuse ;  /* 0x000000088f8f7220 */ /* 0x080fe20000400000 */
[C---:B------:R-:W-:Y:S01]  /*6bc0*/  ISETP.LT.OR P5, PT, R33.reuse, 0x1, !P2 ;  /* 0x000000012100780c */ /* 0x040fe200057a1670 */
[-C--:B------:R-:W-:Y:S01]  /*6bd0*/  FMUL R138, R138, R8.reuse ;  /* 0x000000088a8a7220 */ /* 0x080fe20000400000 */
[----:B------:R-:W-:Y:S01]  /*6be0*/  ISETP.LT.OR P6, PT, R33, 0x2, !P2 ;  /* 0x000000022100780c */ /* 0x000fe200057c1670 */
[----:B------:R-:W-:Y:S01]  /*6bf0*/  FMUL R141, R141, R8 ;  /* 0x000000088d8d7220 */ /* 0x000fe20000400000 */
[----:B------:R-:W-:Y:S01]  /*6c00*/  F2FP.SATFINITE.E5M2.F32.PACK_AB_MERGE_C R7, RZ, R142, RZ ;  /* 0x0000008eff07723e */ /* 0x000fe200048060ff */
[-C--:B------:R-:W-:Y:S01]  /*6c10*/  FMUL R136, R136, R8.reuse ;  /* 0x0000000888887220 */ /* 0x080fe20000400000 */
[----:B------:R-:W-:Y:S01]  /*6c20*/  F2FP.SATFINITE.E5M2.F32.PACK_AB_MERGE_C R145, RZ, R145, RZ ;  /* 0x00000091ff91723e */ /* 0x000fe200048060ff */
[----:B------:R-:W-:Y:S01]  /*6c30*/  @!P1 STG.E.U8 desc[UR16][R16.64], R147 ;  /* 0x0000009310009986 */ /* 0x000fe2000c101110 */
[----:B------:R-:W-:Y:S01]  /*6c40*/  ISETP.LT.OR P1, PT, R33, 0x9, !P0 ;  /* 0x000000092100780c */ /* 0x000fe20004721670 */
[----:B------:R-:W-:Y:S01]  /*6c50*/  FMUL R139, R139, R8 ;  /* 0x000000088b8b7220 */ /* 0x000fe20000400000 */
[----:B------:R-:W-:Y:S01]  /*6c60*/  F2FP.SATFINITE.E5M2.F32.PACK_AB_MERGE_C R25, RZ, R140, RZ ;  /* 0x0000008cff19723e */ /* 0x000fe200048060ff */
[----:B------:R0:W-:Y:S01]  /*6c70*/  @!P4 STG.E.U8 desc[UR16][R16.64+0x1], R7 ;  /* 0x000001071000c986 */ /* 0x0001e2000c101110 */
[----:B------:R-:W-:Y:S01]  /*6c80*/  F2FP.SATFINITE.E5M2.F32.PACK_AB_MERGE_C R143, RZ, R143, RZ ;  /* 0x0000008fff8f723e */ /* 0x000fe200048060ff */
[-C--:B------:R-:W-:Y:S01]  /*6c90*/  FMUL R134, R134, R8.reuse ;  /* 0x0000000886867220 */ /* 0x080fe20000400000 */
[C---:B------:R-:W-:Y:S01]  /*6ca0*/  ISETP.LT.OR P4, PT, R33.reuse, 0xa, !P0 ;  /* 0x0000000a2100780c */ /* 0x040fe20004781670 */
[----:B------:R-:W-:Y:S01]  /*6cb0*/  @!P5 STG.E.U8 desc[UR16][R14.64], R145 ;  /* 0x000000910e00d986 */ /* 0x000fe2000c101110 */
[----:B------:R-:W-:Y:S01]  /*6cc0*/  ISETP.LT.OR P5, PT, R33, 0x9, !P2 ;  /* 0x000000092100780c */ /* 0x000fe200057a1670 */
[-C--:B------:R-:W-:Y:S01]  /*6cd0*/  FMUL R137, R137, R8.reuse ;  /* 0x0000000889897220 */ /* 0x080fe20000400000 */
[----:B------:R-:W-:Y:S01]  /*6ce0*/  F2FP.SATFINITE.E5M2.F32.PACK_AB_MERGE_C R141, RZ, R141, RZ ;  /* 0x0000008dff8d723e */ /* 0x000fe200048060ff */
[----:B------:R1:W-:Y:S01]  /*6cf0*/  @!P6 STG.E.U8 desc[UR16][R14.64+0x1], R25 ;  /* 0x000001190e00e986 */ /* 0x0003e2000c101110 */
[C---:B------:R-:W-:Y:S01]  /*6d00*/  ISETP.LT.OR P6, PT, R33.reuse, 0xa, !P2 ;  /* 0x0000000a2100780c */ /* 0x040fe200057c1670 */
[-C--:B------:R-:W-:Y:S01]  /*6d10*/  FMUL R132, R132, R8.reuse ;  /* 0x0000000884847220 */ /* 0x080fe20000400000 */
[----:B------:R-:W-:Y:S01]  /*6d20*/  F2FP.SATFINITE.E5M2.F32.PACK_AB_MERGE_C R139, RZ, R139, RZ ;  /* 0x0000008bff8b723e */ /* 0x000fe200048060ff */
[----:B------:R-:W-:Y:S01]  /*6d30*/  @!P1 STG.E.U8 desc[UR16][R16.64+0x8], R143 ;  /* 0x0000088f10009986 */ /* 0x000fe2000c101110 */
[----:B------:R-:W-:Y:S01]  /*6d40*/  ISETP.LT.OR P1, PT, R33, 0x11, !P0 ;  /* 0x000000112100780c */ /* 0x000fe20004721670 */
[----:B------:R-:W-:Y:S01]  /*6d50*/  FMUL R135, R135, R8 ;  /* 0x0000000887877220 */ /* 0x000fe20000400000 */
[----:B0-----:R-:W-:Y:S01]  /*6d60*/  F2FP.SATFINITE.E5M2.F32.PACK_AB_MERGE_C R7, RZ, R138, RZ ;  /* 0x0000008aff07723e */ /* 0x001fe200048060ff */
[-C--:B------:R-:W-:Y:S01]  /*6d70*/  FMUL R130, R130, R8.reuse ;  /* 0x0000000882827220 */ /* 0x080fe20000400000 */
[----:B------:R-:W-:Y:S01]  /*6d80*/  F2FP.SATFINITE.E5M2.F32.PACK_AB_MERGE_C R137, RZ, R137, RZ ;  /* 0x00000089ff89723e */ /* 0x000fe200048060ff */
[----:B------:R-:W-:Y:S01]  /*6d90*/  FMUL R133, R133, R8 ;  /* 0x0000000885857220 */ /* 0x000fe20000400000 */
[----:B------:R-:W-:Y:S01]  /*6da0*/  F2FP.SATFINITE.E5M2.F32.PACK_AB_MERGE_C R135, RZ, R135, RZ ;  /* 0x00000087ff87723e */ /* 0x000fe200048060ff */
[----:B------:R0:W-:Y:S01]  /*6db0*/  @!P4 STG.E.U8 desc[UR16][R16.64+0x9], R7 ;  /* 0x000009071000c986 */ /* 0x0001e2000c101110 */
[----:B-1----:R-:W-:Y:S01]  /*6dc0*/  F2FP.SATFINITE.E5M2.F32.PACK_AB_MERGE_C R25, RZ, R136, RZ ;  /* 0x00000088ff19723e */ /* 0x002fe200048060ff */
        /* <DEDUP_REMOVED lines=15> */
[-C--:B------:R-:W-:Y:S01]  /*6ec0*/  FMUL R127, R127, R8.reuse ;  /* 0x000000087f7f7220 */ /* 0x080fe20000400000 */
[----:B------:R-:W-:Y:S01]  /*6ed0*/  FMUL R122, R122, R8 ;  /* 0x000000087a7a7220 */ /* 0x000fe20000400000 */
[----:B------:R-:W-:Y:S01]  /*6ee0*/  F2FP.SATFINITE.E5M2.F32.PACK_AB_MERGE_C R129, RZ, R129, RZ ;  /* 0x00000081ff81723e */ /* 0x000fe200048060ff */
[----:B------:R0:W-:Y:S01]  /*6ef0*/  @!P4 STG.E.U8 desc[UR16][R16.64+0x11], R7 ;  /* 0x000011071000c986 */ /* 0x0001e2000c101110 */
[----:B-1----:R-:W-:Y:S01]  /*6f00*/  F2FP.SATFINITE.E5M2.F32.PACK_AB_MERGE_C R25, RZ, R132, RZ ;  /* 0x00000084ff19723e */ /* 0x002fe200048060ff */
[-C--:B------:R-:W-:Y:S01]  /*6f10*/  FMUL R125, R125, R8.reuse ;  /* 0x000000087d7d7220 */ /* 0x080fe20000400000 */
[C---:B------:R-:W-:Y:S01]  /*6f20*/  ISETP.LT.OR P4, PT, R33.reuse, 0x1a, !P0 ;  /* 0x0000001a2100780c */ /* 0x040fe20004781670 */
[----:B------:R-:W-:Y:S01]  /*6f30*/  @!P5 STG.E.U8 desc[UR16][R14.64+0x10], R137 ;  /* 0x000010890e00d986 */ /* 0x000fe2000c101110 */
[C---:B------:R-:W-:Y:S01]  /*6f40*/  ISETP.LT.OR P5, PT, R33.reuse, 0x19, !P2 ;  /* 0x000000192100780c */ /* 0x040fe200057a1670 */
[-C--:B------:R-:W-:Y:S01]  /*6f50*/  FMUL R120, R120, R8.reuse ;  /* 0x0000000878787220 */ /* 0x080fe20000400000 */
[----:B------:R-:W-:Y:S01]  /*6f60*/  F2FP.SATFINITE.E5M2.F32.PACK_AB_MERGE_C R127, RZ, R127, RZ ;  /* 0x0000007fff7f723e */ /* 0x000fe200048060ff */
[----:B------:R1:W-:Y:S01]  /*6f70*/  @!P6 STG.E.U8 desc[UR16][R14.64+0x11], R25 ;  /* 0x000011190e00e986 */ /* 0x0003e2000c101110 */
[----:B------:R-:W-:Y:S01]  /*6f80*/  ISETP.LT.OR P6, PT, R33, 0x1a, !P2 ;  /* 0x0000001a2100780c */ /* 0x000fe200057c1670 */
        /* <DEDUP_REMOVED lines=8> */
[-C--:B------:R-:W-:Y:S01]  /*7010*/  FMUL R116, R116, R8.reuse ;  /* 0x0000000874747220 */ /* 0x080fe20000400000 */
[----:B------:R-:W-:Y:S01]  /*7020*/  FMUL R114, R114, R8 ;  /* 0x0000000872727220 */ /* 0x000fe20000400000 */
[----:B-1----:R-:W-:Y:S01]  /*7030*/  F2FP.SATFINITE.E5M2.F32.PACK_AB_MERGE_C R25, RZ, R128, RZ ;  /* 0x00000080ff19723e */ /* 0x002fe200048060ff */
[----:B------:R0:W-:Y:S01]  /*7040*/  @!P4 STG.E.U8 desc[UR16][R16.64+0x19], R7 ;  /* 0x000019071000c986 */ /* 0x0001e2000c101110 */
[----:B------:R-:W-:Y:S01]  /*7050*/  ISETP.LT.OR P4, PT, R33, 0x22, !P0 ;  /* 0x000000222100780c */ /* 0x000fe20004781670 */
[-C--:B------:R-:W-:Y:S01]  /*7060*/  FMUL R119, R119, R8.reuse ;  /* 0x0000000877777220 */ /* 0x080fe20000400000 */
[----:B------:R-:W-:Y:S01]  /*7070*/  F2FP.SATFINITE.E5M2.F32.PACK_AB_MERGE_C R121, RZ, R121, RZ ;  /* 0x00000079ff79723e */ /* 0x000fe200048060ff */
[----:B------:R-:W-:Y:S01]  /*7080*/  @!P5 STG.E.U8 desc[UR16][R14.64+0x18], R133 ;  /* 0x000018850e00d986 */ /* 0x000fe2000c101110 */
[----:B------:R-:W-:Y:S01]  /*7090*/  ISETP.LT.OR P5, PT, R33, 0x21, !P2 ;  /* 0x000000212100780c */ /* 0x000fe200057a1670 */
[----:B------:R-:W-:Y:S01]  /*70a0*/  FMUL R117, R117, R8 ;  /* 0x0000000875757220 */ /* 0x000fe20000400000 */
[----:B------:R-:W-:Y:S01]  /*70b0*/  F2FP.SATFINITE.E5M2.F32.PACK_AB_MERGE_C R27, RZ, R114, RZ ;  /* 0x00000072ff1b723e */ /* 0x000fe200048060ff */
[----:B------:R1:W-:Y:S01]  /*70c0*/  @!P6 STG.E.U8 desc[UR16][R14.64+0x19], R25 ;  /* 0x000019190e00e986 */ /* 0x0003e2000c101110 */
[----:B------:R-:W-:Y:S01]  /*70d0*/  ISETP.LT.OR P6, PT, R33, 0x22, !P2 ;  /* 0x000000222100780c */ /* 0x000fe200057c1670 */
[-C--:B------:R-:W-:Y:S01]  /*70e0*/  FMUL R112, R112, R8.reuse ;  /* 0x0000000870707220 */ /* 0x080fe20000400000 */
[-C--:B------:R-:W-:Y:S01]  /*70f0*/  FMUL R115, R115, R8.reuse ;  /* 0x0000000873737220 */ /* 0x080fe20000400000 */
        /* <DEDUP_REMOVED lines=39> */
[-C--:B------:R-:W-:Y:S01]  /*7370*/  FMUL R103, R103, R8.reuse ;  /* 0x0000000867677220 */ /* 0x080fe20000400000 */
[----:B------:R-:W-:Y:S01]  /*7380*/  @!P1 STG.E.U8 desc[UR16][R16.64+0x30], R123 ;  /* 0x0000307b10009986 */ /* 0x000fe2000c101110 */
[----:B------:R-:W-:Y:S01]  /*7390*/  ISETP.LT.OR P1, PT, R33, 0x39, !P0 ;  /* 0x000000392100780c */ /* 0x000fe20004721670 */
[-C--:B------:R-:W-:Y:S01]  /*73a0*/  FMUL R101, R101, R8.reuse ;  /* 0x0000000865657220 */ /* 0x080fe20000400000 */
[----:B------:R-:W-:Y:S01]  /*73b0*/  ISETP.LT.OR P0, PT, R33, 0x3a, !P0 ;  /* 0x0000003a2100780c */ /* 0x000fe20004701670 */
[----:B------:R-:W-:Y:S01]  /*73c0*/  FMUL R96, R96, R8 ;  /* 0x0000000860607220 */ /* 0x000fe20000400000 */
[----:B0-----:R-:W-:Y:S01]  /*73d0*/  F2FP.SATFINITE.E5M2.F32.PACK_AB_MERGE_C R7, RZ, R118, RZ ;  /* 0x00000076ff07723e */ /* 0x001fe200048060ff */
[-C--:B------:R-:W-:Y:S01]  /*73e0*/  FMUL R94, R94, R8.reuse ;  /* 0x000000085e5e7220 */ /* 0x080fe20000400000 */
[----:B------:R-:W-:Y:S01]  /*73f0*/  F2FP.SATFINITE.E5M2.F32.PACK_AB_MERGE_C R105, RZ, R105, RZ ;  /* 0x00000069ff69723e */ /* 0x000fe200048060ff */
[----:B------:R-:W-:Y:S01]  /*7400*/  FMUL R97, R97, R8 ;  /* 0x0000000861617220 */ /* 0x000fe20000400000 */
[----:B-1----:R-:W-:Y:S01]  /*7410*/  F2FP.SATFINITE.E5M2.F32.PACK_AB_MERGE_C R25, RZ, R116, RZ ;  /* 0x00000074ff19723e */ /* 0x002fe200048060ff */
[----:B------:R0:W-:Y:S01]  /*7420*/  @!P4 STG.E.U8 desc[UR16][R16.64+0x31], R7 ;  /* 0x000031071000c986 */ /* 0x0001e2000c101110 */
[----:B------:R-:W-:Y:S01]  /*7430*/  ISETP.LT.OR P4, PT, R33, 0x39, !P2 ;  /* 0x000000392100780c */ /* 0x000fe20005781670 */
[-C--:B------:R-:W-:Y:S01]  /*7440*/  FMUL R99, R99, R8.reuse ;  /* 0x0000000863637220 */ /* 0x080fe20000400000 */
[----:B------:R-:W-:Y:S01]  /*7450*/  ISETP.LT.OR P2, PT, R33, 0x3a, !P2 ;  /* 0x0000003a2100780c */ /* 0x000fe20005741670 */
[----:B------:R-:W-:Y:S01]  /*7460*/  @!P5 STG.E.U8 desc[UR16][R14.64+0x30], R121 ;  /* 0x000030790e00d986 */ /* 0x000fe2000c101110 */
[----:B------:R-:W-:Y:S01]  /*7470*/  F2FP.SATFINITE.E5M2.F32.PACK_AB_MERGE_C R103, RZ, R103, RZ ;  /* 0x00000067ff67723e */ /* 0x000fe200048060ff */
[-C--:B------:R-:W-:Y:S01]  /*7480*/  FMUL R92, R92, R8.reuse ;  /* 0x000000085c5c7220 */ /* 0x080fe20000400000 */
[----:B------:R-:W-:Y:S01]  /*7490*/  F2FP.SATFINITE.E5M2.F32.PACK_AB_MERGE_C R101, RZ, R101, RZ ;  /* 0x00000065ff65723e */ /* 0x000fe200048060ff */
[----:B------:R-:W-:Y:S01]  /*74a0*/  @!P6 STG.E.U8 desc[UR16][R14.64+0x31], R25 ;  /* 0x000031190e00e986 */ /* 0x000fe2000c101110 */
[----:B------:R-:W-:Y:S01]  /*74b0*/  F2FP.SATFINITE.E5M2.F32.PACK_AB_MERGE_C R97, RZ, R97, RZ ;  /* 0x00000061ff61723e */ /* 0x000fe200048060ff */
[-C--:B------:R-:W-:Y:S01]  /*74c0*/  FMUL R88, R88, R8.reuse ;  /* 0x0000000858587220 */ /* 0x080fe20000400000 */
[-C--:B------:R-:W-:Y:S01]  /*74d0*/  FMUL R95, R95, R8.reuse ;  /* 0x000000085f5f7220 */ /* 0x080fe20000400000 */
[----:B------:R-:W-:Y:S01]  /*74e0*/  @!P0 STG.E.U8 desc[UR16][R16.64+0x39], R27 ;  /* 0x0000391b10008986 */ /* 0x000fe2000c101110 */
[----:B------:R-:W-:Y:S01]  /*74f0*/  ISETP.GE.AND P0, PT, R34, 0x81, PT ;  /* 0x000000812200780c */ /* 0x000fe20003f06270 */
[----:B------:R-:W-:Y:S01]  /*7500*/  FMUL R93, R93, R8 ;  /* 0x000000085d5d7220 */ /* 0x000fe20000400000 */
[----:B0-----:R-:W-:Y:S01]  /*7510*/  F2FP.SATFINITE.E5M2.F32.PACK_AB_MERGE_C R7, RZ, R112, RZ ;  /* 0x00000070ff07723e */ /* 0x001fe200048060ff */
[----:B------:R0:W-:Y:S01]  /*7520*/  @!P1 STG.E.U8 desc[UR16][R16.64+0x38], R119 ;  /* 0x0000387710009986 */ /* 0x0001e2000c101110 */
[C---:B------:R-:W-:Y:S01]  /*7530*/  ISETP.LT.OR P6, PT, R33.reuse, 0x1, !P0 ;  /* 0x000000012100780c */ /* 0x040fe200047c1670 */
[-C--:B------:R-:W-:Y:S01]  /*7540*/  FMUL R90, R90, R8.reuse ;  /* 0x000000085a5a7220 */ /* 0x080fe20000400000 */
[----:B------:R-:W-:Y:S01]  /*7550*/  ISETP.LT.OR P5, PT, R33, 0x2, !P0 ;  /* 0x000000022100780c */ /* 0x000fe200047a1670 */
[----:B------:R-:W-:Y:S01]  /*7560*/  @!P4 STG.E.U8 desc[UR16][R14.64+0x38], R117 ;  /* 0x000038750e00c986 */ /* 0x000fe2000c101110 */
[----:B------:R-:W-:Y:S01]  /*7570*/  ISETP.GE.AND P1, PT, R34, 0x89, PT ;  /* 0x000000892200780c */ /* 0x000fe20003f26270 */
[-C--:B------:R-:W-:Y:S01]  /*7580*/  FMUL R23, R23, R8.reuse ;  /* 0x0000000817177220 */ /* 0x080fe20000400000 */
[----:B------:R-:W-:Y:S01]  /*7590*/  F2FP.SATFINITE.E5M2.F32.PACK_AB_MERGE_C R99, RZ, R99, RZ ;  /* 0x00000063ff63723e */ /* 0x000fe200048060ff */
[----:B------:R1:W-:Y:S01]  /*75a0*/  @!P2 STG.E.U8 desc[UR16][R14.64+0x39], R7 ;  /* 0x000039070e00a986 */ /* 0x0003e2000c101110 */
[----:B------:R-:W-:Y:S01]  /*75b0*/  ISETP.LT.OR P4, PT, R33, 0x1, !P1 ;  /* 0x000000012100780c */ /* 0x000fe20004f81670 */
[-C--:B------:R-:W-:Y:S01]  /*75c0*/  FMUL R91, R91, R8.reuse ;  /* 0x000000085b5b7220 */ /* 0x080fe20000400000 */
[----:B------:R-:W-:Y:S01]  /*75d0*/  ISETP.LT.OR P2, PT, R33, 0xa, !P0 ;  /* 0x0000000a2100780c */ /* 0x000fe20004741670 */
[----:B------:R-:W-:Y:S01]  /*75e0*/  FMUL R89, R89, R8 ;  /* 0x0000000859597220 */ /* 0x000fe20000400000 */
[----:B0-----:R-:W-:Y:S01]  /*75f0*/  F2FP.SATFINITE.E5M2.F32.PACK_AB_MERGE_C R17, RZ, R110, RZ ;  /* 0x0000006eff11723e */ /* 0x001fe200048060ff */
[----:B------:R-:W-:Y:S01]  /*7600*/  @!P6 STG.E.U8 desc[UR16][R12.64], R115 ;  /* 0x000000730c00e986 */ /* 0x000fe2000c101110 */
[C---:B------:R-:W-:Y:S01]  /*7610*/  ISETP.LT.OR P6, PT, R33.reuse, 0x2, !P1 ;  /* 0x000000022100780c */ /* 0x040fe20004fc1670 */
[-C--:B------:R-:W-:Y:S01]  /*7620*/  FMUL R22, R22, R8.reuse ;  /* 0x0000000816167220 */ /* 0x080fe20000400000 */
[----:B------:R-:W-:Y:S01]  /*7630*/  F2FP.SATFINITE.E5M2.F32.PACK_AB_MERGE_C R95, RZ, R95, RZ ;  /* 0x0000005fff5f723e */ /* 0x000fe200048060ff */
[----:B------:R-:W-:Y:S01]  /*7640*/  @!P5 STG.E.U8 desc[UR16][R12.64+0x1], R17 ;  /* 0x000001110c00d986 */ /* 0x000fe2000c101110 */
[----:B------:R-:W-:Y:S01]  /*7650*/  ISETP.LT.OR P5, PT, R33, 0x9, !P0 ;  /* 0x000000092100780c */ /* 0x000fe200047a1670 */
[----:B------:R-:W-:Y:S01]  /*7660*/  FMUL R19, R19, R8 ;  /* 0x0000000813137220 */ /* 0x000fe20000400000 */
[----:B-1----:R-:W-:Y:S01]  /*7670*/  F2FP.SATFINITE.E5M2.F32.PACK_AB_MERGE_C R7, RZ, R108, RZ ;  /* 0x0000006cff07723e */ /* 0x002fe200048060ff */
[----:B------:R-:W-:Y:S01]  /*7680*/  @!P4 STG.E.U8 desc[UR16][R10.64], R113 ;  /* 0x000000710a00c986 */ /* 0x000fe2000c101110 */
[----:B------:R-:W-:Y:S01]  /*7690*/  F2FP.SATFINITE.E5M2.F32.PACK_AB_MERGE_C R15, RZ, R106, RZ ;  /* 0x0000006aff0f723e */ /* 0x000fe200048060ff */
[-C--:B------:R-:W-:Y:S01]  /*76a0*/  FMUL R18, R18, R8.reuse ;  /* 0x0000000812127220 */ /* 0x080fe20000400000 */
[----:B------:R-:W-:Y:S01]  /*76b0*/  ISETP.LT.OR P4, PT, R33, 0x9, !P1 ;  /* 0x000000092100780c */ /* 0x000fe20004f81670 */
[-C--:B------:R-:W-:Y:S01]  /*76c0*/  FMUL R21, R21, R8.reuse ;  /* 0x0000000815157220 */ /* 0x080fe20000400000 */
[----:B------:R-:W-:Y:S01]  /*76d0*/  F2FP.SATFINITE.E5M2.F32.PACK_AB_MERGE_C R93, RZ, R93, RZ ;  /* 0x0000005dff5d723e */ /* 0x000fe200048060ff */
[----:B------:R0:W-:Y:S01]  /*76e0*/  @!P6 STG.E.U8 desc[UR16][R10.64+0x1], R7 ;  /* 0x000001070a00e986 */ /* 0x0001e2000c101110 */
[C---:B------:R-:W-:Y:S01]  /*76f0*/  ISETP.LT.OR P6, PT, R33.reuse, 0xa, !P1 ;  /* 0x0000000a2100780c */ /* 0x040fe20004fc1670 */
[----:B------:R-:W-:Y:S01]  /*7700*/  FMUL R20, R20, R8 ;  /* 0x0000000814147220 */ /* 0x000fe20000400000 */
[----:B------:R-:W-:Y:S01]  /*7710*/  F2FP.SATFINITE.E5M2.F32.PACK_AB_MERGE_C R23, RZ, R23, RZ ;  /* 0x00000017ff17723e */ /* 0x000fe200048060ff */
[----:B------:R1:W-:Y:S01]  /*7720*/  @!P2 STG.E.U8 desc[UR16][R12.64+0x9], R15 ;  /* 0x0000090f0c00a986 */ /* 0x0003e2000c101110 */
[----:B------:R-:W-:-:S02]  /*7730*/  ISETP.LT.OR P2, PT, R33, 0x12, !P0 ;  /* 0x000000122100780c */ /* 0x000fc40004741670 */
[----:B------:R-:W-:Y:S01]  /*7740*/  F2FP.SATFINITE.E5M2.F32.PACK_AB_MERGE_C R91, RZ, R91, RZ ;  /* 0x0000005bff5b723e */ /* 0x000fe200048060ff */
[----:B------:R-:W-:Y:S01]  /*7750*/  @!P5 STG.E.U8 desc[UR16][R12.64+0x8], R109 ;  /* 0x0000086d0c00d986 */ /* 0x000fe2000c101110 */
[C---:B------:R-:W-:Y:S02]  /*7760*/  ISETP.LT.OR P5, PT, R33.reuse, 0x11, !P0 ;  /* 0x000000112100780c */ /* 0x040fe400047a1670 */
[----:B------:R-:W-:Y:S01]  /*7770*/  F2FP.SATFINITE.E5M2.F32.PACK_AB_MERGE_C R89, RZ, R89, RZ ;  /* 0x00000059ff59723e */ /* 0x000fe200048060ff */
[----:B------:R-:W-:Y:S01]  /*7780*/  @!P4 STG.E.U8 desc[UR16][R10.64+0x8], R111 ;  /* 0x0000086f0a00c986 */ /* 0x000fe2000c101110 */
[----:B0-----:R-:W-:Y:S02]  /*7790*/  F2FP.SATFINITE.E5M2.F32.PACK_AB_MERGE_C R7, RZ, R104, RZ ;  /* 0x00000068ff07723e */ /* 0x001fe400048060ff */
[C---:B------:R-:W-:Y:S02]  /*77a0*/  ISETP.LT.OR P4, PT, R33.reuse, 0x11, !P1 ;  /* 0x000000112100780c */ /* 0x040fe40004f81670 */
[----:B-1----:R-:W-:Y:S01]  /*77b0*/  F2FP.SATFINITE.E5M2.F32.PACK_AB_MERGE_C R15, RZ, R100, RZ ;  /* 0x00000064ff0f723e */ /* 0x002fe200048060ff */
[----:B------:R0:W-:Y:S01]  /*77c0*/  @!P6 STG.E.U8 desc[UR16][R10.64+0x9], R7 ;  /* 0x000009070a00e986 */ /* 0x0001e2000c101110 */
[----:B------:R-:W-:-:S02]  /*77d0*/  ISETP.LT.OR P6, PT, R33, 0x12, !P1 ;  /* 0x000000122100780c */ /* 0x000fc40004fc1670 */
[----:B------:R-:W-:Y:S01]  /*77e0*/  F2FP.SATFINITE.E5M2.F32.PACK_AB_MERGE_C R19, RZ, R19, RZ ;  /* 0x00000013ff13723e */ /* 0x000fe200048060ff */
[----:B------:R1:W-:Y:S01]  /*77f0*/  @!P2 STG.E.U8 desc[UR16][R12.64+0x11], R15 ;  /* 0x0000110f0c00a986 */ /* 0x0003e2000c101110 */
[C---:B------:R-:W-:Y:S02]  /*7800*/  ISETP.LT.OR P2, PT, R33.reuse, 0x1a, !P0 ;  /* 0x0000001a2100780c */ /* 0x040fe40004741670 */
[----:B------:R-:W-:Y:S01]  /*7810*/  F2FP.SATFINITE.E5M2.F32.PACK_AB_MERGE_C R21, RZ, R21, RZ ;  /* 0x00000015ff15723e */ /* 0x000fe200048060ff */
[----:B------:R-:W-:Y:S01]  /*7820*/  @!P5 STG.E.U8 desc[UR16][R12.64+0x10], R107 ;  /* 0x0000106b0c00d986 */ /* 0x000fe2000c101110 */
[----:B------:R-:W-:Y:S02]  /*7830*/  ISETP.LT.OR P5, PT, R33, 0x19, !P0 ;  /* 0x000000192100780c */ /* 0x000fe400047a1670 */
[----:B------:R-:W-:Y:S01]  /*7840*/  F2FP.SATFINITE.E5M2.F32.PACK_AB_MERGE_C R17, RZ, R20, RZ ;  /* 0x00000014ff11723e */ /* 0x000fe200048060ff */
[----:B------:R-:W-:Y:S01]  /*7850*/  @!P4 STG.E.U8 desc[UR16][R10.64+0x10], R105 ;  /* 0x000010690a00c986 */ /* 0x000fe2000c101110 */
[----:B0-----:R-:W-:-:S02]  /*7860*/  F2FP.SATFINITE.E5M2.F32.PACK_AB_MERGE_C R7, RZ, R102, RZ ;  /* 0x00000066ff07723e */ /* 0x001fc400048060ff */
[C---:B------:R-:W-:Y:S02]  /*7870*/  ISETP.LT.OR P4, PT, R33.reuse, 0x19, !P1 ;  /* 0x000000192100780c */ /* 0x040fe40004f81670 */
[----:B-1----:R-:W-:Y:S01]  /*7880*/  F2FP.SATFINITE.E5M2.F32.PACK_AB_MERGE_C R15, RZ, R98, RZ ;  /* 0x00000062ff0f723e */ /* 0x002fe200048060ff */
[----:B------:R0:W-:Y:S01]  /*7890*/  @!P6 STG.E.U8 desc[UR16][R10.64+0x11], R7 ;  /* 0x000011070a00e986 */ /* 0x0001e2000c101110 */
[----:B------:R-:W-:-:S03]  /*78a0*/  ISETP.LT.OR P6, PT, R33, 0x1a, !P1 ;  /* 0x0000001a2100780c */ /* 0x000fc60004fc1670 */
[----:B------:R1:W-:Y:S01]  /*78b0*/  @!P2 STG.E.U8 desc[UR16][R12.64+0x19], R15 ;  /* 0x0000190f0c00a986 */ /* 0x0003e2000c101110 */
[----:B------:R-:W-:-:S03]  /*78c0*/  ISETP.LT.OR P2, PT, R33, 0x22, !P0 ;  /* 0x000000222100780c */ /* 0x000fc60004741670 */
[----:B------:R-:W-:Y:S01]  /*78d0*/  @!P5 STG.E.U8 desc[UR16][R12.64+0x18], R103 ;  /* 0x000018670c00d986 */ /* 0x000fe2000c101110 */
[C---:B------:R-:W-:Y:S02]  /*78e0*/  ISETP.LT.OR P5, PT, R33.reuse, 0x21, !P0 ;  /* 0x000000212100780c */ /* 0x040fe400047a1670 */
[----:B0-----:R-:W-:Y:S01]  /*78f0*/  F2FP.SATFINITE.E5M2.F32.PACK_AB_MERGE_C R7, RZ, R96, RZ ;  /* 0x00000060ff07723e */ /* 0x001fe200048060ff */
[----:B------:R-:W-:Y:S01]  /*7900*/  @!P4 STG.E.U8 desc[UR16][R10.64+0x18], R101 ;  /* 0x000018650a00c986 */ /* 0x000fe2000c101110 */
        /* <DEDUP_REMOVED lines=25> */
[C---:B------:R-:W-:Y:S02]  /*7aa0*/  ISETP.LT.OR P2, PT, R33.reuse, 0x39, !P0 ;  /* 0x000000392100780c */ /* 0x040fe40004741670 */
[C---:B------:R-:W-:Y:S01]  /*7ab0*/  ISETP.LT.OR P0, PT, R33.reuse, 0x3a, !P0 ;  /* 0x0000003a2100780c */ /* 0x040fe20004701670 */
[----:B------:R1:W-:Y:S01]  /*7ac0*/  @!P5 STG.E.U8 desc[UR16][R12.64+0x30], R91 ;  /* 0x0000305b0c00d986 */ /* 0x0003e2000c101110 */
[C---:B------:R-:W-:Y:S02]  /*7ad0*/  ISETP.LT.OR P5, PT, R33.reuse, 0x39, !P1 ;  /* 0x000000392100780c */ /* 0x040fe40004fa1670 */
[----:B------:R-:W-:Y:S01]  /*7ae0*/  ISETP.LT.OR P1, PT, R33, 0x3a, !P1 ;  /* 0x0000003a2100780c */ /* 0x000fe20004f21670 */
[----:B------:R1:W-:Y:S01]  /*7af0*/  @!P4 STG.E.U8 desc[UR16][R10.64+0x30], R89 ;  /* 0x000030590a00c986 */ /* 0x0003e2000c101110 */
[----:B0-----:R-:W-:-:S05]  /*7b00*/  F2FP.SATFINITE.E5M2.F32.PACK_AB_MERGE_C R7, RZ, R22, RZ ;  /* 0x00000016ff07723e */ /* 0x001fca00048060ff */
[----:B------:R1:W-:Y:S04]  /*7b10*/  @!P6 STG.E.U8 desc[UR16][R10.64+0x31], R7 ;  /* 0x000031070a00e986 */ /* 0x0003e8000c101110 */
[----:B------:R1:W-:Y:S04]  /*7b20*/  @!P2 STG.E.U8 desc[UR16][R12.64+0x38], R19 ;  /* 0x000038130c00a986 */ /* 0x0003e8000c101110 */
[----:B------:R1:W-:Y:S04]  /*7b30*/  @!P0 STG.E.U8 desc[UR16][R12.64+0x39], R15 ;  /* 0x0000390f0c008986 */ /* 0x0003e8000c101110 */
[----:B------:R1:W-:Y:S04]  /*7b40*/  @!P5 STG.E.U8 desc[UR16][R10.64+0x38], R21 ;  /* 0x000038150a00d986 */ /* 0x0003e8000c101110 */
[----:B------:R1:W-:Y:S02]  /*7b50*/  @!P1 STG.E.U8 desc[UR16][R10.64+0x39], R17 ;  /* 0x000039110a009986 */ /* 0x0003e4000c101110 */
.L_x_168:
[----:B------:R-:W-:Y:S05]  /*7b60*/  BSYNC B0 ;  /* 0x0000000000007941 */ /* 0x000fea0003800000 */
.L_x_38:
[----:B------:R-:W-:Y:S01]  /*7b70*/  ULDC UR6, c[0x0][0xc] ;  /* 0x0000030000067ab9 */ /* 0x000fe20000000800 */
[----:B------:R-:W-:Y:S01]  /*7b80*/  ULDC UR7, c[0x0][0x10] ;  /* 0x0000040000077ab9 */ /* 0x000fe20000000800 */
[----:B01---5:R-:W0:Y:S01]  /*7b90*/  LDC R7, c[0x0][0x14] ;  /* 0x00000500ff077b82 */ /* 0x023e220000000800 */
[----:B------:R-:W-:Y:S01]  /*7ba0*/  UIMAD.WIDE.U32 UR6, UR6, UR7, URZ ;  /* 0x00000007060672a5 */ /* 0x000fe2000f8e003f */
[----:B------:R-:W-:Y:S01]  /*7bb0*/  PRMT R10, RZ, 0x7610, R10 ;  /* 0x00007610ff0a7816 */ /* 0x000fe2000000000a */
[----:B------:R-:W-:-:S04]  /*7bc0*/  IMAD.MOV.U32 R11, RZ, RZ, -0x1 ;  /* 0xffffffffff0b7424 */ /* 0x000fc800078e00ff */
[----:B0-----:R-:W-:-:S04]  /*7bd0*/  IMAD.WIDE.U32 R2, R7, UR6, R2 ;  /* 0x0000000607027c25 */ /* 0x001fc8000f8e0002 */
[----:B------:R-:W-:Y:S01]  /*7be0*/  IMAD R7, R7, UR7, RZ ;  /* 0x0000000707077c24 */ /* 0x000fe2000f8e02ff */
[----:B------:R-:W-:Y:S02]  /*7bf0*/  ULDC.64 UR6, c[0x0][0x650] ;  /* 0x0001940000067ab9 */ /* 0x000fe40000000a00 */
[----:B------:R-:W-:Y:S01]  /*7c00*/  ISETP.GE.U32.AND P0, PT, R2, UR6, PT ;  /* 0x0000000602007c0c */ /* 0x000fe2000bf06070 */
[----:B------:R-:W-:Y:S02]  /*7c10*/  IMAD.IADD R3, R3, 0x1, R7 ;  /* 0x0000000103037824 */ /* 0x000fe400078e0207 */
[----:B------:R-:W-:-:S03]  /*7c20*/  IMAD.MOV.U32 R7, RZ, RZ, -0x1 ;  /* 0xffffffffff077424 */ /* 0x000fc600078e00ff */
[----:B------:R-:W-:-:S13]  /*7c30*/  ISETP.GE.U32.AND.EX P0, PT, R3, UR7, PT, P0 ;  /* 0x0000000703007c0c */ /* 0x000fda000bf06100 */
[----:B------:R-:W-:Y:S05]  /*7c40*/  @P0 BRA `(.L_x_169) ;  /* 0x0000000400600947 */ /* 0x000fea0003800000 */
[----:B------:R-:W0:Y:S01]  /*7c50*/  S2R R22, SR_CTAID.X ;  /* 0x0000000000167919 */ /* 0x000e220000002500 */
[----:B------:R-:W1:Y:S01]  /*7c60*/  LDC.64 R16, c[0x0][0x628] ;  /* 0x00018a00ff107b82 */ /* 0x000e620000000a00 */
[----:B------:R-:W-:Y:S01]  /*7c70*/  ULDC UR6, c[0x0][0x150] ;  /* 0x0000540000067ab9 */ /* 0x000fe20000000800 */
[----:B--234-:R-:W-:Y:S01]  /*7c80*/  IMAD.MOV.U32 R14, RZ, RZ, R2 ;  /* 0x000000ffff0e7224 */ /* 0x01cfe200078e0002 */
[----:B------:R-:W2:Y:S01]  /*7c90*/  S2R R24, SR_CTAID.Y ;  /* 0x0000000000187919 */ /* 0x000ea20000002600 */
[----:B------:R-:W-:-:S04]  /*7ca0*/  IMAD.MOV.U32 R15, RZ, RZ, R3 ;  /* 0x000000ffff0f7224 */ /* 0x000fc800078e0003 */
[----:B------:R-:W3:Y:S08]  /*7cb0*/  LDC R25, c[0x0][0x144] ;  /* 0x00005100ff197b82 */ /* 0x000ef00000000800 */
[----:B------:R-:W4:Y:S08]  /*7cc0*/  LDC R18, c[0x0][0x630] ;  /* 0x00018c00ff127b82 */ /* 0x000f300000000800 */
[----:B------:R-:W2:Y:S01]  /*7cd0*/  LDC.64 R20, c[0x0][0x620] ;  /* 0x00018800ff147b82 */ /* 0x000ea20000000a00 */
[----:B-1----:R-:W-:-:S04]  /*7ce0*/  ISETP.NE.U32.AND P0, PT, R16, RZ, PT ;  /* 0x000000ff1000720c */ /* 0x002fc80003f05070 */
[----:B------:R-:W-:Y:S02]  /*7cf0*/  ISETP.NE.AND.EX P0, PT, R17, RZ, PT, P0 ;  /* 0x000000ff1100720c */ /* 0x000fe40003f05300 */
[----:B0-----:R-:W-:-:S05]  /*7d00*/  I2FP.F32.U32 R7, R22 ;  /* 0x0000001600077245 */ /* 0x001fca0000201000 */
[----:B------:R-:W-:-:S04]  /*7d10*/  FMUL R7, R7, UR6 ;  /* 0x0000000607077c20 */ /* 0x000fc80008400000 */
[----:B------:R0:W1:Y:S02]  /*7d20*/  F2I.U32.TRUNC.NTZ R23, R7 ;  /* 0x0000000700177305 */ /* 0x000064000020f000 */
[----:B---34-:R-:W-:Y:S05]  /*7d30*/  @!P0 BRA `(.L_x_170) ;  /* 0x0000000000288947 */ /* 0x018fea0003800000 */
[----:B0-----:R-:W0:Y:S02]  /*7d40*/  LDC R7, c[0x0][0x634] ;  /* 0x00018d00ff077b82 */ /* 0x001e240000000800 */
        /* <DEDUP_REMOVED lines=9> */
.L_x_170:
[-CC-:B------:R-:W-:Y:S01]  /*7de0*/  SHF.R.U64 R19, R14, R18.reuse, R15.reuse ;  /* 0x000000120e137219 */ /* 0x180fe2000000120f */
[----:B------:R-:W3:Y:S01]  /*7df0*/  LDC.64 R30, c[0x0][0x640] ;  /* 0x00019000ff1e7b82 */ /* 0x000ee20000000a00 */
[----:B0-----:R-:W-:Y:S01]  /*7e00*/  SHF.R.U32.HI R7, RZ, R18, R15 ;  /* 0x00000012ff077219 */ /* 0x001fe2000001160f */
[----:B-1----:R-:W-:Y:S01]  /*7e10*/  IMAD.MOV R23, RZ, RZ, -R23 ;  /* 0x000000ffff177224 */ /* 0x002fe200078e0a17 */
[----:B------:R-:W-:Y:S01]  /*7e20*/  IADD3 R13, P0, RZ, -R19, RZ ;  /* 0x80000013ff0d7210 */ /* 0x000fe20007f1e0ff */
[----:B------:R-:W-:Y:S02]  /*7e30*/  ULDC UR6, c[0x0][0x154] ;  /* 0x0000550000067ab9 */ /* 0x000fe40000000800 */
[----:B------:R-:W-:Y:S02]  /*7e40*/  IMAD R25, R25, R23, R22 ;  /* 0x0000001719197224 */ /* 0x000fe400078e0216 */
[----:B------:R-:W0:Y:S01]  /*7e50*/  LDC R14, c[0x0][0x618] ;  /* 0x00018600ff0e7b82 */ /* 0x000e220000000800 */
[----:B------:R-:W-:-:S02]  /*7e60*/  IMAD.X R7, RZ, RZ, ~R7, P0 ;  /* 0x000000ffff077224 */ /* 0x000fc400000e0e07 */
[----:B--2---:R-:W-:-:S04]  /*7e70*/  IMAD.WIDE.U32 R10, R13, R20, R2 ;  /* 0x000000140d0a7225 */ /* 0x004fc800078e0002 */
[----:B------:R-:W-:Y:S01]  /*7e80*/  IMAD R12, R7, R20, RZ ;  /* 0x00000014070c7224 */ /* 0x000fe200078e02ff */
[----:B------:R-:W1:Y:S03]  /*7e90*/  LDC R26, c[0x0][0x608] ;  /* 0x00018200ff1a7b82 */ /* 0x000e660000000800 */
[----:B------:R-:W-:Y:S02]  /*7ea0*/  IMAD R7, R13, R21, R12 ;  /* 0x000000150d077224 */ /* 0x000fe400078e020c */
[----:B------:R-:W-:Y:S02]  /*7eb0*/  IMAD.MOV.U32 R13, RZ, RZ, 0x1 ;  /* 0x00000001ff0d7424 */ /* 0x000fe400078e00ff */
[----:B------:R-:W-:Y:S01]  /*7ec0*/  IMAD.IADD R7, R11, 0x1, R7 ;  /* 0x000000010b077824 */ /* 0x000fe200078e0207 */
[----:B------:R-:W2:Y:S01]  /*7ed0*/  LDC R28, c[0x0][0x658] ;  /* 0x00019600ff1c7b82 */ /* 0x000ea20000000800 */
[----:B------:R-:W-:-:S02]  /*7ee0*/  I2FP.F32.U32 R11, R24 ;  /* 0x00000018000b7245 */ /* 0x000fc40000201000 */
[----:B---3--:R-:W-:-:S03]  /*7ef0*/  ISETP.NE.U32.AND P0, PT, R30, RZ, PT ;  /* 0x000000ff1e00720c */ /* 0x008fc60003f05070 */
[----:B------:R-:W-:Y:S01]  /*7f00*/  FMUL R12, R11, UR6 ;  /* 0x000000060b0c7c20 */ /* 0x000fe20008400000 */
[----:B------:R-:W-:Y:S01]  /*7f10*/  ISETP.NE.AND.EX P0, PT, R31, RZ, PT, P0 ;  /* 0x000000ff1f00720c */ /* 0x000fe20003f05300 */
[----:B------:R-:W3:Y:S01]  /*7f20*/  LDC R23, c[0x0][0x148] ;  /* 0x00005200ff177b82 */ /* 0x000ee20000000800 */
[-CC-:B0-----:R-:W-:Y:S01]  /*7f30*/  SHF.R.U64 R18, R10, R14.reuse, R7.reuse ;  /* 0x0000000e0a127219 */ /* 0x181fe20000001207 */
[----:B------:R0:W4:Y:S01]  /*7f40*/  F2I.U32.TRUNC.NTZ R20, R12 ;  /* 0x0000000c00147305 */ /* 0x000122000020f000 */
[----:B------:R-:W-:Y:S01]  /*7f50*/  SHF.R.U32.HI R7, RZ, R14, R7 ;  /* 0x0000000eff077219 */ /* 0x000fe20000011607 */
[----:B------:R-:W-:-:S04]  /*7f60*/  IMAD.MOV.U32 R11, RZ, RZ, -0x1 ;  /* 0xffffffffff0b7424 */ /* 0x000fc800078e00ff */
[----:B------:R-:W0:Y:S01]  /*7f70*/  LDC R22, c[0x0][0x600] ;  /* 0x00018000ff167b82 */ /* 0x000e220000000800 */
[-CC-:B-1----:R-:W-:Y:S02]  /*7f80*/  SHF.R.U64 R16, R18, R26.reuse, R7.reuse ;  /* 0x0000001a12107219 */ /* 0x182fe40000001207 */
[----:B------:R-:W-:-:S05]  /*7f90*/  SHF.R.U32.HI R7, RZ, R26, R7 ;  /* 0x0000001aff077219 */ /* 0x000fca0000011607 */
[----:B------:R-:W1:Y:S01]  /*7fa0*/  LDC R29, c[0x0][0x648] ;  /* 0x00019200ff1d7b82 */ /* 0x000e620000000800 */
[-C--:B--2---:R-:W-:Y:S02]  /*7fb0*/  SHF.L.U32 R10, R11, R28.reuse, RZ ;  /* 0x0000001c0b0a7219 */ /* 0x084fe400000006ff */
[-CC-:B------:R-:W-:Y:S02]  /*7fc0*/  SHF.R.U64 R21, R16, R28.reuse, R7.reuse ;  /* 0x0000001c10157219 */ /* 0x180fe40000001207 */
[----:B------:R-:W-:Y:S02]  /*7fd0*/  SHF.R.U32.HI R11, RZ, R28, R7 ;  /* 0x0000001cff0b7219 */ /* 0x000fe40000011607 */
[----:B------:R-:W-:Y:S01]  /*7fe0*/  LOP3.LUT R27, RZ, R10, RZ, 0x33, !PT ;  /* 0x0000000aff1b7212 */ /* 0x000fe200078e33ff */
[----:B------:R-:W2:Y:S01]  /*7ff0*/  LDC R33, c[0x0][0x638] ;  /* 0x00018e00ff217b82 */ /* 0x000ea20000000800 */
[----:B------:R-:W-:Y:S01]  /*8000*/  SHF.L.U32 R28, R13, R28, RZ ;  /* 0x0000001c0d1c7219 */ /* 0x000fe200000006ff */
[----:B------:R-:W-:-:S06]  /*8010*/  IMAD.MOV.U32 R10, RZ, RZ, R21 ;  /* 0x000000ffff0a7224 */ /* 0x000fcc00078e0015 */
[----:B------:R-:W0:Y:S01]  /*8020*/  LDC R34, c[0x0][0x610] ;  /* 0x00018400ff227b82 */ /* 0x000e220000000800 */
[----:B----4-:R-:W-:Y:S05]  /*8030*/  @!P0 BRA `(.L_x_171) ;  /* 0x0000000000288947 */ /* 0x010fea0003800000 */
[----:B------:R-:W4:Y:S02]  /*8040*/  LDC R10, c[0x0][0x64c] ;  /* 0x00019300ff0a7b82 */ /* 0x000f240000000800 */
[----:B----4-:R-:W-:-:S05]  /*8050*/  IADD3 R7, P0, R21, R10, RZ ;  /* 0x0000000a15077210 */ /* 0x010fca0007f1e0ff */
[----:B------:R-:W-:-:S04]  /*8060*/  IMAD.X R17, RZ, RZ, R11, P0 ;  /* 0x000000ffff117224 */ /* 0x000fc800000e060b */
[----:B------:R-:W-:-:S04]  /*8070*/  IMAD.WIDE.U32 R10, R17, R30, RZ ;  /* 0x0000001e110a7225 */ /* 0x000fc800078e00ff */
[----:B0-----:R-:W-:-:S04]  /*8080*/  IMAD.WIDE.U32 R12, P0, R7, R31, R10 ;  /* 0x0000001f070c7225 */ /* 0x001fc8000780000a */
[----:B------:R-:W-:-:S04]  /*8090*/  IMAD.WIDE.U32 R10, R7, R30, RZ ;  /* 0x0000001e070a7225 */ /* 0x000fc800078e00ff */
[----:B------:R-:W-:Y:S01]  /*80a0*/  IMAD.X R15, RZ, RZ, RZ, P0 ;  /* 0x000000ffff0f7224 */ /* 0x000fe200000e06ff */
[----:B------:R-:W-:Y:S01]  /*80b0*/  IADD3 RZ, P0, R11, R12, RZ ;  /* 0x0000000c0bff7210 */ /* 0x000fe20007f1e0ff */
[----:B------:R-:W-:-:S04]  /*80c0*/  IMAD.MOV.U32 R14, RZ, RZ, R13 ;  /* 0x000000ffff0e7224 */ /* 0x000fc800078e000d */
[----:B------:R-:W-:-:S08]  /*80d0*/  IMAD.WIDE.U32.X R10, R17, R31, R14, P0 ;  /* 0x0000001f110a7225 */ /* 0x000fd000000e040e */
.L_x_171:
[----:B-1----:R-:W-:Y:S01]  /*80e0*/  SHF.R.U64 R7, R10, R29, R11 ;  /* 0x0000001d0a077219 */ /* 0x002fe2000000120b */
[----:B0-----:R-:W-:Y:S01]  /*80f0*/  VIADD R11, R22, 0xffffffff ;  /* 0xffffffff160b7836 */ /* 0x001fe20000000000 */
[----:B------:R-:W-:Y:S01]  /*8100*/  LOP3.LUT R32, R16, R27, RZ, 0xc0, !PT ;  /* 0x0000001b10207212 */ /* 0x000fe200078ec0ff */
[----:B------:R-:W-:Y:S02]  /*8110*/  IMAD.MOV R20, RZ, RZ, -R20 ;  /* 0x000000ffff147224 */ /* 0x000fe400078e0a14 */
[----:B------:R-:W-:Y:S01]  /*8120*/  IMAD.MOV R10, RZ, RZ, -R7 ;  /* 0x000000ffff0a7224 */ /* 0x000fe200078e0a07 */
[----:B------:R-:W-:Y:S01]  /*8130*/  LOP3.LUT R18, R18, R11, RZ, 0xc0, !PT ;  /* 0x0000000b12127212 */ /* 0x000fe200078ec0ff */
[----:B------:R-:W-:Y:S02]  /*8140*/  IMAD R32, R28, R7, R32 ;  /* 0x000000071c207224 */ /* 0x000fe400078e0220 */
[----:B---3--:R-:W-:Y:S02]  /*8150*/  @P3 IMAD R25, R23, R20, R24 ;  /* 0x0000001417193224 */ /* 0x008fe400078e0218 */
[----:B--2---:R-:W-:-:S02]  /*8160*/  IMAD R7, R10, R33, R21 ;  /* 0x000000210a077224 */ /* 0x004fc400078e0215 */
[----:B------:R-:W-:Y:S02]  /*8170*/  IMAD R32, R32, R34, R25 ;  /* 0x0000002220207224 */ /* 0x000fe400078e0219 */
[----:B------:R-:W-:Y:S02]  /*8180*/  IMAD R7, R7, R22, R18 ;  /* 0x0000001607077224 */ /* 0x000fe400078e0212 */
[----:B------:R-:W-:-:S03]  /*8190*/  IMAD.MOV.U32 R10, RZ, RZ, 0x1 ;  /* 0x00000001ff0a7424 */ /* 0x000fc600078e00ff */
[----:B------:R-:W-:Y:S02]  /*81a0*/  SEL R11, R7, R32, !P3 ;  /* 0x00000020070b7207 */ /* 0x000fe40005800000 */
[----:B------:R-:W-:Y:S01]  /*81b0*/  SEL R32, R32, R7, !P3 ;  /* 0x0000000720207207 */ /* 0x000fe20005800000 */
[----:B------:R-:W-:-:S07]  /*81c0*/  IMAD.MOV.U32 R7, RZ, RZ, R19 ;  /* 0x000000ffff077224 */ /* 0x000fce00078e0013 */
.L_x_169:
[----:B------:R-:W-:Y:S01]  /*81d0*/  LOP3.LUT P0, RZ, R10, 0xff, RZ, 0xc0, !PT ;  /* 0x000000ff0aff7812 */ /* 0x000fe2000780c0ff */
[----:B------:R-:W-:-:S12]  /*81e0*/  IMAD.MOV.U32 R10, RZ, RZ, R32 ;  /* 0x000000ffff0a7224 */ /* 0x000fd800078e0020 */
[----:B------:R-:W-:Y:S05]  /*81f0*/  @P0 BRA `(.L_x_172) ;  /* 0xffffff9000380947 */ /* 0x000fea000383ffff */
[----:B------:R-:W-:Y:S05]  /*8200*/  EXIT ;  /* 0x000000000000794d */ /* 0x000fea0003800000 */
.L_x_8:
[----:B0-----:R-:W-:Y:S01]  /*8210*/  ULDC.64 UR4, c[0x0][0x650] ;  /* 0x0001940000047ab9 */ /* 0x001fe20000000a00 */
        /* <DEDUP_REMOVED lines=25> */
.L_x_174:
[----:B------:R-:W0:Y:S01]  /*83b0*/  LDC.64 R28, c[0x0][0x640] ;  /* 0x00019000ff1c7b82 */ /* 0x000e220000000a00 */
[-CC-:B------:R-:W-:Y:S01]  /*83c0*/  SHF.R.U64 R21, R16, R6.reuse, R17.reuse ;  /* 0x0000000610157219 */ /* 0x180fe20000001211 */
[----:B------:R-:W-:Y:S01]  /*83d0*/  IMAD.MOV.U32 R31, RZ, RZ, 0x1 ;  /* 0x00000001ff1f7424 */ /* 0x000fe200078e00ff */
[----:B------:R-:W-:Y:S02]  /*83e0*/  SHF.R.U32.HI R5, RZ, R6, R17 ;  /* 0x00000006ff057219 */ /* 0x000fe40000011611 */
        /* <DEDUP_REMOVED lines=9> */
[----:B0-----:R-:W-:Y:S01]  /*8480*/  ISETP.NE.U32.AND P0, PT, R28, RZ, PT ;  /* 0x000000ff1c00720c */ /* 0x001fe20003f05070 */
[----:B------:R-:W-:-:S03]  /*8490*/  IMAD.MOV.U32 R11, RZ, RZ, -0x1 ;  /* 0xffffffffff0b7424 */ /* 0x000fc600078e00ff */
[----:B------:R-:W-:Y:S02]  /*84a0*/  ISETP.NE.AND.EX P0, PT, R29, RZ, PT, P0 ;  /* 0x000000ff1d00720c */ /* 0x000fe40003f05300 */
[----:B------:R-:W0:Y:S01]  /*84b0*/  LDC R24, c[0x0][0x600] ;  /* 0x00018000ff187b82 */ /* 0x000e220000000800 */
[-CC-:B-1----:R-:W-:Y:S02]  /*84c0*/  SHF.R.U64 R18, R10, R14.reuse, R5.reuse ;  /* 0x0000000e0a127219 */ /* 0x182fe40000001205 */
[----:B------:R-:W-:-:S05]  /*84d0*/  SHF.R.U32.HI R5, RZ, R14, R5 ;  /* 0x0000000eff057219 */ /* 0x000fca0000011605 */
        /* <DEDUP_REMOVED lines=21> */
.L_x_175:
[----:B-1----:R-:W-:Y:S01]  /*8630*/  SHF.R.U64 R6, R10, R25, R11 ;  /* 0x000000190a067219 */ /* 0x002fe2000000120b */
[----:B0-----:R-:W-:Y:S01]  /*8640*/  VIADD R11, R24, 0xffffffff ;  /* 0xffffffff180b7836 */ /* 0x001fe20000000000 */
[----:B------:R-:W-:Y:S01]  /*8650*/  SHF.L.U32 R9, R31, R26, RZ ;  /* 0x0000001a1f097219 */ /* 0x000fe200000006ff */
[----:B------:R-:W-:Y:S01]  /*8660*/  @P3 IMAD R12, R13, R20, R8 ;  /* 0x000000140d0c3224 */ /* 0x000fe200078e0208 */
[----:B------:R-:W-:Y:S01]  /*8670*/  LOP3.LUT R5, R22, R33, RZ, 0xc0, !PT ;  /* 0x0000002116057212 */ /* 0x000fe200078ec0ff */
[----:B------:R-:W-:Y:S01]  /*8680*/  IMAD.MOV R10, RZ, RZ, -R6 ;  /* 0x000000ffff0a7224 */ /* 0x000fe200078e0a06 */
[----:B------:R-:W-:Y:S01]  /*8690*/  LOP3.LUT R18, R18, R11, RZ, 0xc0, !PT ;  /* 0x0000000b12127212 */ /* 0x000fe200078ec0ff */
[----:B------:R-:W-:Y:S02]  /*86a0*/  IMAD.MOV.U32 R16, RZ, RZ, R21 ;  /* 0x000000ffff107224 */ /* 0x000fe400078e0015 */
[----:B------:R-:W-:Y:S02]  /*86b0*/  IMAD R9, R9, R6, R5 ;  /* 0x0000000609097224 */ /* 0x000fe400078e0205 */
[----:B--2---:R-:W-:-:S02]  /*86c0*/  IMAD R5, R10, R27, R23 ;  /* 0x0000001b0a057224 */ /* 0x004fc400078e0217 */
[----:B---3--:R-:W-:Y:S02]  /*86d0*/  IMAD R12, R9, R30, R12 ;  /* 0x0000001e090c7224 */ /* 0x008fe400078e020c */
[----:B------:R-:W-:Y:S02]  /*86e0*/  IMAD.MOV.U32 R6, RZ, RZ, 0x1 ;  /* 0x00000001ff067424 */ /* 0x000fe400078e00ff */
[----:B------:R-:W-:-:S03]  /*86f0*/  IMAD R9, R5, R24, R18 ;  /* 0x0000001805097224 */ /* 0x000fc600078e0212 */
[----:B------:R-:W-:Y:S02]  /*8700*/  PRMT R5, R6, 0x7610, R5 ;  /* 0x0000761006057816 */ /* 0x000fe40000000005 */
[----:B------:R-:W-:Y:S02]  /*8710*/  SEL R6, R9, R12, !P3 ;  /* 0x0000000c09067207 */ /* 0x000fe40005800000 */
[----:B------:R-:W-:-:S07]  /*8720*/  SEL R18, R12, R9, !P3 ;  /* 0x000000090c127207 */ /* 0x000fce0005800000 */
.L_x_173:
[----:B------:R-:W-:-:S08]  /*8730*/  NOP ;  /* 0x0000000000007918 */ /* 0x000fd00000000000 */
[----:B------:R-:W0:-:S00]  /*8740*/  USETMAXREG.DEALLOC.CTAPOOL 0x28 ;  /* 0x00000028000079c8 */ /* 0x000e0000080e0500 */
[----:B0-----:R-:W-:-:S13]  /*8750*/  ISETP.NE.AND P0, PT, R7, RZ, PT ;  /* 0x000000ff0700720c */ /* 0x001fda0003f05270 */
[----:B------:R-:W-:Y:S05]  /*8760*/  @P0 EXIT ;  /* 0x000000000000094d */ /* 0x000fea0003800000 */
[----:B------:R-:W-:Y:S01]  /*8770*/  LOP3.LUT P0, RZ, R5, 0xff, RZ, 0xc0, !PT ;  /* 0x000000ff05ff7812 */ /* 0x000fe2000780c0ff */
[----:B------:R-:W-:Y:S02]  /*8780*/  IMAD.MOV.U32 R5, RZ, RZ, 0x1 ;  /* 0x00000001ff057424 */ /* 0x000fe400078e00ff */
[----:B------:R-:W-:-:S10]  /*8790*/  IMAD.MOV.U32 R17, RZ, RZ, RZ ;  /* 0x000000ffff117224 */ /* 0x000fd400078e00ff */
[----:B------:R-:W-:Y:S05]  /*87a0*/  @!P0 BRA `(.L_x_176) ;  /* 0x0000000c003c8947 */ /* 0x000fea0003800000 */
[----:B------:R-:W0:Y:S01]  /*87b0*/  LDC R5, c[0x0][0x28c] ;  /* 0x0000a300ff057b82 */ /* 0x000e220000000800 */
[----:B------:R-:W1:Y:S01]  /*87c0*/  S2R R12, SR_CgaCtaId ;  /* 0x00000000000c7919 */ /* 0x000e620000008800 */
[----:B------:R-:W-:Y:S01]  /*87d0*/  ULDC UR5, c[0x0][0x658] ;  /* 0x0001960000057ab9 */ /* 0x000fe20000000800 */
[----:B------:R-:W-:Y:S01]  /*87e0*/  UMOV UR7, 0xffffffff ;  /* 0xffffffff00077882 */ /* 0x000fe20000000000 */
[----:B------:R-:W-:Y:S01]  /*87f0*/  ULDC UR6, c[0x0][0xc] ;  /* 0x0000030000067ab9 */ /* 0x000fe20000000800 */
[----:B------:R-:W-:Y:S01]  /*8800*/  USHF.L.U32 UR8, UR7, UR5, URZ ;  /* 0x0000000507087299 */ /* 0x000fe2000800063f */
[----:B------:R-:W-:Y:S01]  /*8810*/  BSSY B0, `(.L_x_176) ;  /* 0x00000c8000007945 */ /* 0x000fe20003800000 */
[----:B------:R-:W-:Y:S01]  /*8820*/  UMOV UR9, 0x1 ;  /* 0x0000000100097882 */ /* 0x000fe20000000000 */
[----:B------:R-:W-:Y:S01]  /*8830*/  ULDC UR7, c[0x0][0x10] ;  /* 0x0000040000077ab9 */ /* 0x000fe20000000800 */
[----:B------:R-:W-:Y:S01]  /*8840*/  USHF.L.U32 UR18, UR9, UR5, URZ ;  /* 0x0000000509127299 */ /* 0x000fe2000800063f */
[----:B------:R-:W-:Y:S01]  /*8850*/  IMAD.MOV.U32 R14, RZ, RZ, 0x1 ;  /* 0x00000001ff0e7424 */ /* 0x000fe200078e00ff */
[----:B------:R-:W-:Y:S01]  /*8860*/  UIMAD.WIDE.U32 UR6, UR6, UR7, URZ ;  /* 0x00000007060672a5 */ /* 0x000fe2000f8e003f */
[----:B------:R-:W-:Y:S01]  /*8870*/  LOP3.LUT R15, R4, 0x2, RZ, 0xfc, !PT ;  /* 0x00000002040f7812 */ /* 0x000fe200078efcff */
[----:B------:R-:W-:Y:S01]  /*8880*/  ULDC UR5, c[0x0][0x14] ;  /* 0x0000050000057ab9 */ /* 0x000fe20000000800 */
[----:B------:R-:W-:Y:S01]  /*8890*/  IMAD.MOV.U32 R17, RZ, RZ, RZ ;  /* 0x000000ffff117224 */ /* 0x000fe200078e00ff */
[----:B------:R-:W-:-:S02]  /*88a0*/  UIMAD.WIDE.U32 UR20, UR6, UR5, URZ ;  /* 0x00000005061472a5 */ /* 0x000fc4000f8e003f */
[----:B------:R-:W-:Y:S01]  /*88b0*/  UIMAD UR13, UR7, UR5, URZ ;  /* 0x00000005070d72a4 */ /* 0x000fe2000f8e023f */
[----:B------:R-:W-:Y:S01]  /*88c0*/  ULDC UR4, c[0x0][0x600] ;  /* 0x0001800000047ab9 */ /* 0x000fe20000000800 */
[----:B------:R-:W-:Y:S02]  /*88d0*/  ULOP3.LUT UR17, URZ, UR8, URZ, 0x33, !UPT ;  /* 0x000000083f117292 */ /* 0x000fe4000f8e333f */
[----:B------:R-:W-:Y:S01]  /*88e0*/  UIADD3 UR4, UR4, -0x1, URZ ;  /* 0xffffffff04047890 */ /* 0x000fe2000fffe03f */
[----:B0-----:R-:W-:Y:S01]  /*88f0*/  VIADD R5, R5, 0x3f ;  /* 0x0000003f05057836 */ /* 0x001fe20000000000 */
[----:B------:R-:W-:Y:S01]  /*8900*/  UIADD3 UR13, UR21, UR13, URZ ;  /* 0x0000000d150d7290 */ /* 0x000fe2000fffe03f */
[----:B------:R-:W-:-:S03]  /*8910*/  ULDC.64 UR22, c[0x0][0x198] ;  /* 0x0000660000167ab9 */ /* 0x000fc60000000a00 */
[----:B------:R-:W-:-:S04]  /*8920*/  SHF.R.S32.HI R8, RZ, 0x1f, R5 ;  /* 0x0000001fff087819 */ /* 0x000fc80000011405 */
[----:B------:R-:W-:Y:S01]  /*8930*/  LEA.HI R8, R8, R5, RZ, 0x6 ;  /* 0x0000000508087211 */ /* 0x000fe200078f30ff */
[C---:B-1----:R-:W-:Y:S02]  /*8940*/  IMAD.SHL.U32 R11, R12.reuse, 0x8, RZ ;  /* 0x000000080c0b7824 */ /* 0x042fe400078e00ff */
[----:B------:R-:W-:Y:S01]  /*8950*/  IMAD.SHL.U32 R12, R12, 0x200, RZ ;  /* 0x000002000c0c7824 */ /* 0x000fe200078e00ff */
[----:B------:R-:W-:Y:S01]  /*8960*/  SHF.R.S32.HI R10, RZ, 0x6, R8 ;  /* 0x00000006ff0a7819 */ /* 0x000fe20000011408 */
[----:B------:R-:W-:Y:S01]  /*8970*/  IMAD.MOV.U32 R5, RZ, RZ, 0x1 ;  /* 0x00000001ff057424 */ /* 0x000fe200078e00ff */
[----:B------:R-:W-:Y:S02]  /*8980*/  LOP3.LUT R11, R11, 0x38, RZ, 0xc0, !PT ;  /* 0x000000380b0b7812 */ /* 0x000fe400078ec0ff */
[----:B------:R-:W-:Y:S01]  /*8990*/  LOP3.LUT R12, R12, 0xe00, RZ, 0xc0, !PT ;  /* 0x00000e000c0c7812 */ /* 0x000fe200078ec0ff */
[----:B------:R-:W-:-:S07]  /*89a0*/  VIADD R13, R10, 0x1 ;  /* 0x000000010a0d7836 */ /* 0x000fce0000000000 */
.L_x_187:
[----:B------:R-:W-:-:S03]  /*89b0*/  UMOV UR5, 0xffffffff ;  /* 0xffffffff00057882 */ /* 0x000fc60000000000 */
[----:B------:R-:W-:Y:S05]  /*89c0*/  BRA.DIV UR5, `(.L_x_177) ;  /* 0x0000001205a07947 */ /* 0x000fea000b800000 */
[----:B------:R-:W-:-:S13]  /*89d0*/  ELECT P0, URZ, PT ;  /* 0x00000000003f782f */ /* 0x000fda0003800000 */
.L_x_205:
[----:B------:R-:W0:Y:S01]  /*89e0*/  LDC R7, c[0x0][0x28c] ;  /* 0x0000a300ff077b82 */ /* 0x000e220000000800 */
[----:B------:R-:W-:Y:S01]  /*89f0*/  BSSY B1, `(.L_x_178) ;  /* 0x0000038000017945 */ /* 0x000fe20003800000 */
[----:B0-----:R-:W-:-:S13]  /*8a00*/  ISETP.LT.OR P0, PT, R7, 0x1, !P0 ;  /* 0x000000010700780c */ /* 0x001fda0004701670 */
[----:B------:R-:W-:Y:S05]  /*8a10*/  @P0 BRA `(.L_x_179) ;  /* 0x0000000000d40947 */ /* 0x000fea0003800000 */
[----:B------:R-:W-:Y:S02]  /*8a20*/  IMAD R20, R6, 0x40, R11 ;  /* 0x0000004006147824 */ /* 0x000fe400078e020b */
[----:B------:R-:W-:Y:S02]  /*8a30*/  IMAD.SHL.U32 R19, R18, 0x100, RZ ;  /* 0x0000010012137824 */ /* 0x000fe400078e00ff */
[----:B------:R-:W-:Y:S02]  /*8a40*/  IMAD.MOV.U32 R23, RZ, RZ, RZ ;  /* 0x000000ffff177224 */ /* 0x000fe400078e00ff */
[----:B------:R-:W-:Y:S02]  /*8a50*/  IMAD.MOV.U32 R6, RZ, RZ, R13 ;  /* 0x000000ffff067224 */ /* 0x000fe400078e000d */
[----:B------:R-:W-:Y:S02]  /*8a60*/  IMAD.MOV.U32 R7, RZ, RZ, R5 ;  /* 0x000000ffff077224 */ /* 0x000fe400078e0005 */
[----:B------:R-:W-:-:S07]  /*8a70*/  IMAD.MOV.U32 R9, RZ, RZ, R17 ;  /* 0x000000ffff097224 */ /* 0x000fce00078e0011 */
.L_x_182:
[----:B------:R-:W0:Y:S01]  /*8a80*/  S2R R21, SR_CgaCtaId ;  /* 0x0000000000157919 */ /* 0x000e220000008800 */
[----:B------:R-:W-:Y:S02]  /*8a90*/  MOV R8, 0x400 ;  /* 0x0000040000087802 */ /* 0x000fe40000000f00 */
[----:B------:R-:W-:-:S13]  /*8aa0*/  LOP3.LUT P1, RZ, R0, 0x7f, RZ, 0xc0, !PT ;  /* 0x0000007f00ff7812 */ /* 0x000fda000782c0ff */
[----:B------:R-:W1:Y:S01]  /*8ab0*/  @!P1 LDC R18, c[0x0][0x500] ;  /* 0x00014000ff129b82 */ /* 0x000e620000000800 */
[----:B0-----:R-:W-:Y:S02]  /*8ac0*/  LEA R22, R21, R8, 0x18 ;  /* 0x0000000815167211 */ /* 0x001fe400078ec0ff */
[----:B------:R-:W-:-:S03]  /*8ad0*/  SHF.L.U32 R8, R7, 0x1f, RZ ;  /* 0x0000001f07087819 */ /* 0x000fc600000006ff */
[----:B------:R-:W-:-:S04]  /*8ae0*/  IMAD R21, R9, 0x8, R22 ;  /* 0x0000000809157824 */ /* 0x000fc800078e0216 */
[----:B------:R-:W0:Y:S02]  /*8af0*/  SYNCS.PHASECHK.TRANS64.TRYWAIT P0, [R21+URZ+0x58], R8 ;  /* 0x00005808150075a7 */ /* 0x000e24000800017f */
[----:B01----:R-:W-:Y:S05]  /*8b00*/  @!P0 BRA `(.L_x_180) ;  /* 0x0000001000708947 */ /* 0x003fea0003800000 */
.L_x_206:
[----:B0-----:R-:W-:Y:S01]  /*8b10*/  PRMT R8, R15, 0x9910, RZ ;  /* 0x000099100f087816 */ /* 0x001fe200000000ff */
[----:B------:R0:W-:Y:S03]  /*8b20*/  @!P1 SYNCS.ARRIVE.TRANS64 RZ, [R21+URZ], R18 ;  /* 0x0000001215ff99a7 */ /* 0x0001e6000800003f */
[----:B------:R-:W-:-:S13]  /*8b30*/  ISETP.NE.AND P0, PT, R8, 0x2, PT ;  /* 0x000000020800780c */ /* 0x000fda0003f05270 */
[----:B0-----:R-:W-:Y:S05]  /*8b40*/  @P0 BRA `(.L_x_181) ;  /* 0x0000000000040947 */ /* 0x001fea0003800000 */
[----:B------:R-:W-:Y:S01]  /*8b50*/  BPT.TRAP 0x1 ;  /* 0x000000040000795c */ /* 0x000fe20000300000 */
.L_x_181:
[----:B------:R-:W-:Y:S01]  /*8b60*/  R2UR UR16, R22 ;  /* 0x00000000161072ca */ /* 0x000fe200000e0000 */
[----:B------:R-:W-:Y:S01]  /*8b70*/  IMAD R22, R9, 0x4000, R22 ;  /* 0x0000400009167824 */ /* 0x000fe200078e0216 */
[----:B------:R-:W-:Y:S01]  /*8b80*/  R2UR UR9, R21 ;  /* 0x00000000150972ca */ /* 0x000fe200000e0000 */
[----:B------:R-:W-:Y:S01]  /*8b90*/  IMAD R8, R9, 0x1000, R12 ;  /* 0x0000100009087824 */ /* 0x000fe200078e020c */
[----:B------:R-:W-:Y:S01]  /*8ba0*/  UIADD3 UR6, UP0, UR22, 0xf0, URZ ;  /* 0x000000f016067890 */ /* 0x000fe2000ff1e03f */
[----:B------:R-:W-:Y:S01]  /*8bb0*/  VIADD R6, R6, 0xffffffff ;  /* 0xffffffff06067836 */ /* 0x000fe20000000000 */
[----:B------:R-:W-:Y:S01]  /*8bc0*/  R2UR UR5, R22 ;  /* 0x00000000160572ca */ /* 0x000fe200000e0000 */
[----:B------:R-:W-:Y:S01]  /*8bd0*/  UIADD3 UR24, UP1, UR22, 0x1f0, URZ ;  /* 0x000001f016187890 */ /* 0x000fe2000ff3e03f */
[----:B------:R-:W-:Y:S01]  /*8be0*/  R2UR UR8, R8 ;  /* 0x00000000080872ca */ /* 0x000fe200000e0000 */
[----:B------:R-:W-:Y:S01]  /*8bf0*/  UIADD3.X UR7, URZ, UR23, URZ, UP0, !UPT ;  /* 0x000000173f077290 */ /* 0x000fe200087fe43f */
[----:B------:R-:W-:Y:S01]  /*8c00*/  R2UR UR11, R19 ;  /* 0x00000000130b72ca */ /* 0x000fe200000e0000 */
[----:B------:R-:W-:Y:S01]  /*8c10*/  VIADD R9, R9, 0x1 ;  /* 0x0000000109097836 */ /* 0x000fe20000000000 */
[----:B------:R-:W-:Y:S01]  /*8c20*/  R2UR UR10, R23 ;  /* 0x00000000170a72ca */ /* 0x000fe200000e0000 */
[----:B------:R-:W-:Y:S01]  /*8c30*/  UIADD3.X UR25, URZ, UR23, URZ, UP1, !UPT ;  /* 0x000000173f197290 */ /* 0x000fe20008ffe43f */
[----:B------:R-:W-:Y:S01]  /*8c40*/  R2UR UR12, R16 ;  /* 0x00000000100c72ca */ /* 0x000fe200000e0000 */
[----:B------:R-:W-:Y:S01]  /*8c50*/  UMOV UR14, 0x0 ;  /* 0x00000000000e7882 */ /* 0x000fe20000000000 */
[----:B------:R-:W-:Y:S01]  /*8c60*/  R2UR UR19, R20 ;  /* 0x00000000141372ca */ /* 0x000fe200000e0000 */
[----:B------:R-:W-:Y:S01]  /*8c70*/  UMOV UR15, 0x10000000 ;  /* 0x10000000000f7882 */ /* 0x000fe20000000000 */
[----:B------:R-:W-:Y:S01]  /*8c80*/  ISETP.GT.AND P1, PT, R6, 0x1, PT ;  /* 0x000000010600780c */ /* 0x000fe20003f24270 */
[----:B------:R-:W-:Y:S01]  /*8c90*/  UIADD3 UR5, UR5, 0x180, URZ ;  /* 0x0000018005057890 */ /* 0x000fe2000fffe03f */
[----:B------:R-:W-:Y:S01]  /*8ca0*/  ISETP.NE.AND P0, PT, R9, 0xb, PT ;  /* 0x0000000b0900780c */ /* 0x000fe20003f05270 */
[----:B------:R-:W-:Y:S01]  /*8cb0*/  UIADD3 UR16, UR16, 0x2c180, UR8 ;  /* 0x0002c18010107890 */ /* 0x000fe2000fffe008 */
[----:B------:R-:W-:Y:S01]  /*8cc0*/  VIADD R23, R23, 0x40 ;  /* 0x0000004017177836 */ /* 0x000fe20000000000 */
[----:B------:R-:W-:Y:S01]  /*8cd0*/  UMOV UR26, 0xff0000 ;  /* 0x00ff0000001a7882 */ /* 0x000fe20000000000 */
[----:B------:R-:W-:-:S02]  /*8ce0*/  SEL R8, RZ, 0x1, P0 ;  /* 0x00000001ff087807 */ /* 0x000fc40000000000 */
[----:B------:R-:W-:Y:S01]  /*8cf0*/  UMOV UR8, UR5 ;  /* 0x0000000500087c82 */ /* 0x000fe20008000000 */
[----:B------:R-:W-:Y:S01]  /*8d00*/  SEL R9, R9, RZ, P0 ;  /* 0x000000ff09097207 */ /* 0x000fe20000000000 */
[----:B------:R0:W-:Y:S01]  /*8d10*/  UTMALDG.3D [UR8], [UR6], desc[UR14] ;  /* 0x00000e08060075b4 */ /* 0x0001e20008011000 */
[----:B------:R-:W-:Y:S01]  /*8d20*/  LOP3.LUT R7, R7, R8, RZ, 0x3c, !PT ;  /* 0x0000000807077212 */ /* 0x000fe200078e3cff */
[----:B0-----:R-:W-:Y:S01]  /*8d30*/  UMOV UR11, UR19 ;  /* 0x00000013000b7c82 */ /* 0x001fe20008000000 */
[----:B------:R-:W-:Y:S02]  /*8d40*/  UMOV UR8, UR16 ;  /* 0x0000001000087c82 */ /* 0x000fe40008000000 */
[----:B------:R0:W-:Y:S02]  /*8d50*/  UTMALDG.3D.MULTICAST [UR8], [UR24], UR26, desc[UR14] ;  /* 0x00000e08180073b4 */ /* 0x0001e4000801181a */
[----:B0-----:R-:W-:Y:S05]  /*8d60*/  @P1 BRA `(.L_x_182) ;  /* 0xfffffffc00441947 */ /* 0x001fea000383ffff */
.L_x_179:
[----:B------:R-:W-:Y:S05]  /*8d70*/  BSYNC B1 ;  /* 0x0000000000017941 */ /* 0x000fea0003800000 */
.L_x_178:
[----:B------:R-:W-:Y:S01]  /*8d80*/  LOP3.LUT P1, RZ, R14, 0xff, RZ, 0xc0, !PT ;  /* 0x000000ff0eff7812 */ /* 0x000fe2000782c0ff */
[C---:B------:R-:W-:Y:S01]  /*8d90*/  IMAD.IADD R17, R10.reuse, 0x1, R17 ;  /* 0x000000010a117824 */ /* 0x040fe200078e0211 */
[----:B------:R-:W-:Y:S01]  /*8da0*/  ULDC.64 UR6, c[0x0][0x650] ;  /* 0x0001940000067ab9 */ /* 0x000fe20000000a00 */
[C---:B------:R-:W-:Y:S01]  /*8db0*/  ISETP.GE.U32.AND P2, PT, R10.reuse, 0xb, PT ;  /* 0x0000000b0a00780c */ /* 0x040fe20003f46070 */
[----:B------:R-:W-:Y:S01]  /*8dc0*/  BSSY B1, `(.L_x_183) ;  /* 0x000006a000017945 */ /* 0x000fe20003800000 */
[----:B------:R-:W-:Y:S01]  /*8dd0*/  IMAD.MOV.U32 R18, RZ, RZ, -0x1 ;  /* 0xffffffffff127424 */ /* 0x000fe200078e00ff */
[----:B------:R-:W-:Y:S01]  /*8de0*/  ISETP.GT.U32.AND P0, PT, R17, 0xa, PT ;  /* 0x0000000a1100780c */ /* 0x000fe20003f04070 */
[----:B------:R-:W-:Y:S01]  /*8df0*/  IMAD.MOV.U32 R16, RZ, RZ, -0x1 ;  /* 0xffffffffff107424 */ /* 0x000fe200078e00ff */
[----:B------:R-:W-:Y:S02]  /*8e00*/  PRMT R14, RZ, 0x7610, R14 ;  /* 0x00007610ff0e7816 */ /* 0x000fe4000000000e */
[----:B------:R-:W-:-:S03]  /*8e10*/  ISETP.LT.U32.AND P0, PT, R10, 0xb, P0 ;  /* 0x0000000b0a00780c */ /* 0x000fc60000701070 */
[----:B------:R-:W0:Y:S01]  /*8e20*/  @P1 S2R R7, SR_CgaCtaId ;  /* 0x0000000000071919 */ /* 0x000e220000008800 */
[----:B------:R-:W-:-:S04]  /*8e30*/  @P1 MOV R6, 0x400 ;  /* 0x0000040000061802 */ /* 0x000fc80000000f00 */
[----:B0-----:R-:W-:Y:S01]  /*8e40*/  @P1 LEA R8, R7, R6, 0x18 ;  /* 0x0000000607081211 */ /* 0x001fe200078ec0ff */
[----:B------:R-:W-:Y:S01]  /*8e50*/  IMAD.WIDE.U32 R6, R17, -0x45d1745d, RZ ;  /* 0xba2e8ba311067825 */ /* 0x000fe200078e00ff */
[----:B------:R-:W-:Y:S02]  /*8e60*/  SEL R6, RZ, 0x1, !P0 ;  /* 0x00000001ff067807 */ /* 0x000fe40004000000 */
[----:B------:R0:W-:Y:S01]  /*8e70*/  @P1 SYNCS.ARRIVE.TRANS64.A1T0 RZ, [R8+URZ+0xc8], RZ ;  /* 0x0000c8ff08ff19a7 */ /* 0x0001e2000810003f */
[----:B------:R-:W-:Y:S02]  /*8e80*/  IADD3 R2, P1, R2, UR20, RZ ;  /* 0x0000001402027c10 */ /* 0x000fe4000ff3e0ff */
[----:B------:R-:W-:Y:S01]  /*8e90*/  LOP3.LUT R5, R5, R6, RZ, 0x3c, !PT ;  /* 0x0000000605057212 */ /* 0x000fe200078e3cff */
[----:B------:R-:W-:Y:S01]  /*8ea0*/  IMAD.MOV.U32 R6, RZ, RZ, -0x1 ;  /* 0xffffffffff067424 */ /* 0x000fe200078e00ff */
[----:B------:R-:W-:Y:S02]  /*8eb0*/  IADD3.X R3, R3, UR13, RZ, P1, !PT ;  /* 0x0000000d03037c10 */ /* 0x000fe40008ffe4ff */
[----:B------:R-:W-:-:S02]  /*8ec0*/  ISETP.GE.U32.AND P0, PT, R2, UR6, PT ;  /* 0x0000000602007c0c */ /* 0x000fc4000bf06070 */
[----:B0-----:R-:W-:Y:S02]  /*8ed0*/  SHF.R.U32.HI R8, RZ, 0x3, R7 ;  /* 0x00000003ff087819 */ /* 0x001fe40000011607 */
[----:B------:R-:W-:Y:S02]  /*8ee0*/  ISETP.GE.U32.AND.EX P0, PT, R3, UR7, PT, P0 ;  /* 0x0000000703007c0c */ /* 0x000fe4000bf06100 */
[----:B------:R-:W-:Y:S01]  /*8ef0*/  @P2 LOP3.LUT R5, R5, 0x1, R8, 0x78, !PT ;  /* 0x0000000105052812 */ /* 0x000fe200078e7808 */
[----:B------:R-:W-:Y:S01]  /*8f00*/  IMAD R17, R8, -0xb, R17 ;  /* 0xfffffff508117824 */ /* 0x000fe200078e0211 */
[----:B------:R-:W-:-:S09]  /*8f10*/  PRMT R7, RZ, 0x7610, R7 ;  /* 0x00007610ff077816 */ /* 0x000fd20000000007 */
[----:B------:R-:W-:Y:S05]  /*8f20*/  @P0 BRA `(.L_x_184) ;  /* 0x00000004004c0947 */ /* 0x000fea0003800000 */
[----:B------:R-:W0:Y:S01]  /*8f30*/  S2R R18, SR_CTAID.X ;  /* 0x0000000000127919 */ /* 0x000e220000002500 */
[----:B------:R-:W-:Y:S01]  /*8f40*/  ULDC.64 UR6, c[0x0][0x628] ;  /* 0x00018a0000067ab9 */ /* 0x000fe20000000a00 */
[----:B------:R-:W-:Y:S01]  /*8f50*/  ULDC UR8, c[0x0][0x630] ;  /* 0x00018c0000087ab9 */ /* 0x000fe20000000800 */
[----:B------:R-:W-:Y:S01]  /*8f60*/  ISETP.NE.U32.AND P0, PT, RZ, UR6, PT ;  /* 0x00000006ff007c0c */ /* 0x000fe2000bf05070 */
[----:B------:R-:W1:Y:S01]  /*8f70*/  S2R R19, SR_CTAID.Y ;  /* 0x0000000000137919 */ /* 0x000e620000002600 */
[----:B------:R-:W-:Y:S01]  /*8f80*/  ULDC UR9, c[0x0][0x150] ;  /* 0x0000540000097ab9 */ /* 0x000fe20000000800 */
[----:B------:R-:W-:Y:S01]  /*8f90*/  IMAD.MOV.U32 R6, RZ, RZ, R2 ;  /* 0x000000ffff067224 */ /* 0x000fe200078e0002 */
[----:B------:R-:W-:Y:S01]  /*8fa0*/  ISETP.NE.AND.EX P0, PT, RZ, UR7, PT, P0 ;  /* 0x00000007ff007c0c */ /* 0x000fe2000bf05300 */
[----:B------:R-:W-:Y:S01]  /*8fb0*/  IMAD.MOV.U32 R7, RZ, RZ, R3 ;  /* 0x000000ffff077224 */ /* 0x000fe200078e0003 */
[----:B0-----:R-:W-:-:S11]  /*8fc0*/  I2FP.F32.U32 R20, R18 ;  /* 0x0000001200147245 */ /* 0x001fd60000201000 */
[----:B------:R-:W-:Y:S05]  /*8fd0*/  @!P0 BRA `(.L_x_185) ;  /* 0x0000000000288947 */ /* 0x000fea0003800000 */
[----:B------:R-:W-:Y:S02]  /*8fe0*/  ULDC UR5, c[0x0][0x634] ;  /* 0x00018d0000057ab9 */ /* 0x000fe40000000800 */
[----:B------:R-:W-:-:S05]  /*8ff0*/  IADD3 R7, P0, R2, UR5, RZ ;  /* 0x0000000502077c10 */ /* 0x000fca000ff1e0ff */
[----:B------:R-:W-:-:S04]  /*9000*/  IMAD.X R21, RZ, RZ, R3, P0 ;  /* 0x000000ffff157224 */ /* 0x000fc800000e0603 */
[----:B------:R-:W-:-:S04]  /*9010*/  IMAD.WIDE.U32 R8, R21, UR6, RZ ;  /* 0x0000000615087c25 */ /* 0x000fc8000f8e00ff */
[----:B------:R-:W-:-:S04]  /*9020*/  IMAD.WIDE.U32 R8, P0, R7, UR7, R8 ;  /* 0x0000000707087c25 */ /* 0x000fc8000f800008 */
[----:B------:R-:W-:-:S04]  /*9030*/  IMAD.WIDE.U32 R6, R7, UR6, RZ ;  /* 0x0000000607067c25 */ /* 0x000fc8000f8e00ff */
[----:B------:R-:W-:Y:S01]  /*9040*/  IMAD.MOV.U32 R6, RZ, RZ, R9 ;  /* 0x000000ffff067224 */ /* 0x000fe200078e0009 */
[----:B------:R-:W-:Y:S01]  /*9050*/  IADD3 RZ, P1, R7, R8, RZ ;  /* 0x0000000807ff7210 */ /* 0x000fe20007f3e0ff */
[----:B------:R-:W-:-:S04]  /*9060*/  IMAD.X R7, RZ, RZ, RZ, P0 ;  /* 0x000000ffff077224 */ /* 0x000fc800000e06ff */
[----:B------:R-:W-:-:S08]  /*9070*/  IMAD.WIDE.U32.X R6, R21, UR7, R6, P1 ;  /* 0x0000000715067c25 */ /* 0x000fd000088e0406 */
.L_x_185:
[--C-:B------:R-:W-:Y:S01]  /*9080*/  SHF.R.U64 R16, R6, UR8, R7.reuse ;  /* 0x0000000806107c19 */ /* 0x100fe20008001207 */
[----:B------:R-:W-:Y:S01]  /*9090*/  FMUL R20, R20, UR9 ;  /* 0x0000000914147c20 */ /* 0x000fe20008400000 */
[----:B------:R-:W0:Y:S01]  /*90a0*/  LDC R21, c[0x0][0x144] ;  /* 0x00005100ff157b82 */ /* 0x000e220000000800 */
[----:B-1----:R-:W-:Y:S01]  /*90b0*/  I2FP.F32.U32 R8, R19 ;  /* 0x0000001300087245 */ /* 0x002fe20000201000 */
[----:B------:R-:W-:Y:S01]  /*90c0*/  ULDC UR5, c[0x0][0x154] ;  /* 0x0000550000057ab9 */ /* 0x000fe20000000800 */
[----:B------:R-:W-:Y:S01]  /*90d0*/  SHF.R.U32.HI R6, RZ, UR8, R7 ;  /* 0x00000008ff067c19 */ /* 0x000fe20008011607 */
[----:B------:R-:W-:Y:S01]  /*90e0*/  ULDC.64 UR6, c[0x0][0x620] ;  /* 0x0001880000067ab9 */ /* 0x000fe20000000a00 */
[----:B------:R-:W-:Y:S01]  /*90f0*/  IADD3 R7, P0, RZ, -R16, RZ ;  /* 0x80000010ff077210 */ /* 0x000fe20007f1e0ff */
[----:B------:R-:W1:Y:S01]  /*9100*/  F2I.U32.TRUNC.NTZ R20, R20 ;  /* 0x0000001400147305 */ /* 0x000e62000020f000 */
[----:B------:R-:W-:Y:S01]  /*9110*/  FMUL R8, R8, UR5 ;  /* 0x0000000508087c20 */ /* 0x000fe20008400000 */
[----:B------:R-:W2:Y:S01]  /*9120*/  LDC R22, c[0x0][0x148] ;  /* 0x00005200ff167b82 */ /* 0x000ea20000000800 */
[----:B------:R-:W-:Y:S01]  /*9130*/  ULDC UR5, c[0x0][0x618] ;  /* 0x0001860000057ab9 */ /* 0x000fe20000000800 */
[----:B------:R-:W-:-:S04]  /*9140*/  IMAD.X R6, RZ, RZ, ~R6, P0 ;  /* 0x000000ffff067224 */ /* 0x000fc800000e0e06 */
[----:B------:R-:W-:Y:S01]  /*9150*/  IMAD R6, R6, UR6, RZ ;  /* 0x0000000606067c24 */ /* 0x000fe2000f8e02ff */
[----:B------:R-:W3:Y:S03]  /*9160*/  F2I.U32.TRUNC.NTZ R8, R8 ;  /* 0x0000000800087305 */ /* 0x000ee6000020f000 */
[C---:B------:R-:W-:Y:S02]  /*9170*/  IMAD R9, R7.reuse, UR7, R6 ;  /* 0x0000000707097c24 */ /* 0x040fe4000f8e0206 */
[----:B------:R-:W-:Y:S01]  /*9180*/  IMAD.WIDE.U32 R6, R7, UR6, R2 ;  /* 0x0000000607067c25 */ /* 0x000fe2000f8e0002 */
[----:B------:R-:W-:Y:S02]  /*9190*/  ULDC.64 UR6, c[0x0][0x640] ;  /* 0x0001900000067ab9 */ /* 0x000fe40000000a00 */
[----:B------:R-:W-:Y:S01]  /*91a0*/  ISETP.NE.U32.AND P0, PT, RZ, UR6, PT ;  /* 0x00000006ff007c0c */ /* 0x000fe2000bf05070 */
[----:B-1----:R-:W-:-:S02]  /*91b0*/  IMAD.MOV R20, RZ, RZ, -R20 ;  /* 0x000000ffff147224 */ /* 0x002fc400078e0a14 */
[----:B------:R-:W-:Y:S01]  /*91c0*/  IMAD.IADD R7, R7, 0x1, R9 ;  /* 0x0000000107077824 */ /* 0x000fe200078e0209 */
[----:B------:R-:W-:Y:S01]  /*91d0*/  ISETP.NE.AND.EX P0, PT, RZ, UR7, PT, P0 ;  /* 0x00000007ff007c0c */ /* 0x000fe2000bf05300 */
[----:B0-----:R-:W-:-:S03]  /*91e0*/  IMAD R18, R21, R20, R18 ;  /* 0x0000001415127224 */ /* 0x001fc600078e0212 */
[--C-:B------:R-:W-:Y:S01]  /*91f0*/  SHF.R.U64 R20, R6, UR5, R7.reuse ;  /* 0x0000000506147c19 */ /* 0x100fe20008001207 */
[----:B---3--:R-:W-:Y:S01]  /*9200*/  IMAD.MOV R6, RZ, RZ, -R8 ;  /* 0x000000ffff067224 */ /* 0x008fe200078e0a08 */
[----:B------:R-:W-:Y:S01]  /*9210*/  SHF.R.U32.HI R7, RZ, UR5, R7 ;  /* 0x00000005ff077c19 */ /* 0x000fe20008011607 */
[----:B------:R-:W-:Y:S02]  /*9220*/  ULDC UR5, c[0x0][0x608] ;  /* 0x0001820000057ab9 */ /* 0x000fe40000000800 */
[----:B--2---:R-:W-:Y:S01]  /*9230*/  @P3 IMAD R18, R22, R6, R19 ;  /* 0x0000000616123224 */ /* 0x004fe200078e0213 */
[--C-:B------:R-:W-:Y:S02]  /*9240*/  SHF.R.U64 R22, R20, UR5, R7.reuse ;  /* 0x0000000514167c19 */ /* 0x100fe40008001207 */
[----:B------:R-:W-:Y:S01]  /*9250*/  SHF.R.U32.HI R7, RZ, UR5, R7 ;  /* 0x00000005ff077c19 */ /* 0x000fe20008011607 */
[----:B------:R-:W-:-:S03]  /*9260*/  ULDC UR5, c[0x0][0x658] ;  /* 0x0001960000057ab9 */ /* 0x000fc60000000800 */
[--C-:B------:R-:W-:Y:S02]  /*9270*/  SHF.R.U64 R19, R22, UR5, R7.reuse ;  /* 0x0000000516137c19 */ /* 0x100fe40008001207 */
[----:B------:R-:W-:-:S03]  /*9280*/  SHF.R.U32.HI R21, RZ, UR5, R7 ;  /* 0x00000005ff157c19 */ /* 0x000fc60008011607 */
[----:B------:R-:W-:Y:S02]  /*9290*/  IMAD.MOV.U32 R8, RZ, RZ, R19 ;  /* 0x000000ffff087224 */ /* 0x000fe400078e0013 */
[----:B------:R-:W-:Y:S01]  /*92a0*/  IMAD.MOV.U32 R7, RZ, RZ, R21 ;  /* 0x000000ffff077224 */ /* 0x000fe200078e0015 */
[----:B------:R-:W-:Y:S06]  /*92b0*/  @!P0 BRA `(.L_x_186) ;  /* 0x00000000002c8947 */ /* 0x000fec0003800000 */
        /* <DEDUP_REMOVED lines=9> */
[----:B------:R-:W-:-:S04]  /*9350*/  IMAD.WIDE.U32.X R6, R21, UR7, R6, P1 ;  /* 0x0000000715067c25 */ /* 0x000fc800088e0406 */
[----:B------:R-:W-:-:S07]  /*9360*/  IMAD.MOV.U32 R8, RZ, RZ, R6 ;  /* 0x000000ffff087224 */ /* 0x000fce00078e0006 */
.L_x_186:
[----:B------:R-:W-:Y:S01]  /*9370*/  ULDC UR5, c[0x0][0x648] ;  /* 0x0001920000057ab9 */ /* 0x000fe20000000800 */
[----:B------:R-:W-:Y:S01]  /*9380*/  LOP3.LUT R6, R22, UR17, RZ, 0xc0, !PT ;  /* 0x0000001116067c12 */ /* 0x000fe2000f8ec0ff */
[----:B------:R-:W-:Y:S01]  /*9390*/  ULDC UR6, c[0x0][0x610] ;  /* 0x0001840000067ab9 */ /* 0x000fe20000000800 */
[----:B------:R-:W-:Y:S01]  /*93a0*/  SHF.R.U64 R7, R8, UR5, R7 ;  /* 0x0000000508077c19 */ /* 0x000fe20008001207 */
[----:B------:R-:W-:Y:S01]  /*93b0*/  ULDC UR5, c[0x0][0x638] ;  /* 0x00018e0000057ab9 */ /* 0x000fe20000000800 */
[----:B------:R-:W-:-:S03]  /*93c0*/  LOP3.LUT R20, R20, UR4, RZ, 0xc0, !PT ;  /* 0x0000000414147c12 */ /* 0x000fc6000f8ec0ff */
[----:B------:R-:W-:Y:S02]  /*93d0*/  IMAD.MOV R8, RZ, RZ, -R7 ;  /* 0x000000ffff087224 */ /* 0x000fe400078e0a07 */
[----:B------:R-:W-:Y:S02]  /*93e0*/  IMAD R7, R7, UR18, R6 ;  /* 0x0000001207077c24 */ /* 0x000fe4000f8e0206 */
[----:B------:R-:W-:Y:S01]  /*93f0*/  IMAD R19, R8, UR5, R19 ;  /* 0x0000000508137c24 */ /* 0x000fe2000f8e0213 */
[----:B------:R-:W-:Y:S01]  /*9400*/  ULDC UR5, c[0x0][0x600] ;  /* 0x0001800000057ab9 */ /* 0x000fe20000000800 */
[----:B------:R-:W-:Y:S02]  /*9410*/  IMAD R18, R7, UR6, R18 ;  /* 0x0000000607127c24 */ /* 0x000fe4000f8e0212 */
[----:B------:R-:W-:Y:S02]  /*9420*/  IMAD R19, R19, UR5, R20 ;  /* 0x0000000513137c24 */ /* 0x000fe4000f8e0214 */
[----:B------:R-:W-:-:S03]  /*9430*/  IMAD.MOV.U32 R7, RZ, RZ, 0x1 ;  /* 0x00000001ff077424 */ /* 0x000fc600078e00ff */
[----:B------:R-:W-:Y:S02]  /*9440*/  SEL R6, R19, R18, !P3 ;  /* 0x0000001213067207 */ /* 0x000fe40005800000 */
[----:B------:R-:W-:-:S07]  /*9450*/  SEL R18, R18, R19, !P3 ;  /* 0x0000001312127207 */ /* 0x000fce0005800000 */
.L_x_184:
[----:B------:R-:W-:Y:S05]  /*9460*/  BSYNC B1 ;  /* 0x0000000000017941 */ /* 0x000fea0003800000 */
.L_x_183:
[----:B------:R-:W-:-:S13]  /*9470*/  LOP3.LUT P0, RZ, R7, 0xff, RZ, 0xc0, !PT ;  /* 0x000000ff07ff7812 */ /* 0x000fda000780c0ff */
[----:B------:R-:W-:Y:S05]  /*9480*/  @P0 BRA `(.L_x_187) ;  /* 0xfffffff400480947 */ /* 0x000fea000383ffff */
[----:B------:R-:W-:Y:S05]  /*9490*/  BSYNC B0 ;  /* 0x0000000000007941 */ /* 0x000fea0003800000 */
.L_x_176:
[----:B------:R-:W-:-:S03]  /*94a0*/  UMOV UR5, 0xffffffff ;  /* 0xffffffff00057882 */ /* 0x000fc60000000000 */
[----:B------:R-:W-:Y:S05]  /*94b0*/  BRA.DIV UR5, `(.L_x_188) ;  /* 0x0000000a05187947 */ /* 0x000fea000b800000 */
[----:B------:R-:W-:-:S13]  /*94c0*/  ELECT P0, URZ, PT ;  /* 0x00000000003f782f */ /* 0x000fda0003800000 */
.L_x_209:
[----:B------:R-:W-:Y:S04]  /*94d0*/  BSSY B0, `(.L_x_189) ;  /* 0x000006a000007945 */ /* 0x000fe80003800000 */
[----:B------:R-:W-:Y:S05]  /*94e0*/  @!P0 BRA `(.L_x_190) ;  /* 0x0000000400a08947 */ /* 0x000fea0003800000 */
[----:B------:R-:W-:-:S04]  /*94f0*/  LOP3.LUT R4, R4, 0x2, RZ, 0xfc, !PT ;  /* 0x0000000204047812 */ /* 0x000fc800078efcff */
[----:B------:R-:W-:-:S13]  /*9500*/  ISETP.NE.AND P0, PT, R4, 0x3, PT ;  /* 0x000000030400780c */ /* 0x000fda0003f05270 */
[----:B------:R-:W-:Y:S05]  /*9510*/  @!P0 BRA `(.L_x_191) ;  /* 0x0000000000048947 */ /* 0x000fea0003800000 */
[----:B------:R-:W-:Y:S01]  /*9520*/  BPT.TRAP 0x1 ;  /* 0x000000040000795c */ /* 0x000fe20000300000 */
.L_x_191:
[----:B------:R-:W0:Y:S01]  /*9530*/  S2R R3, SR_CgaCtaId ;  /* 0x0000000000037919 */ /* 0x000e220000008800 */
[----:B------:R-:W-:-:S04]  /*9540*/  MOV R0, 0x400 ;  /* 0x0000040000007802 */ /* 0x000fc80000000f00 */
[----:B0-----:R-:W-:Y:S02]  /*9550*/  LEA R0, R3, R0, 0x18 ;  /* 0x0000000003007211 */ /* 0x001fe400078ec0ff */
[----:B------:R-:W-:-:S03]  /*9560*/  SHF.L.U32 R3, R5, 0x1f, RZ ;  /* 0x0000001f05037819 */ /* 0x000fc600000006ff */
[----:B------:R-:W-:-:S04]  /*9570*/  VIADD R0, R0, 0x58 ;  /* 0x0000005800007836 */ /* 0x000fc80000000000 */
[C---:B------:R-:W-:Y:S02]  /*9580*/  IMAD R6, R17.reuse, 0x8, R0 ;  /* 0x0000000811067824 */ /* 0x040fe400078e0200 */
[----:B------:R-:W-:Y:S02]  /*9590*/  VIADD R17, R17, 0x1 ;  /* 0x0000000111117836 */ /* 0x000fe40000000000 */
[----:B------:R-:W0:Y:S03]  /*95a0*/  SYNCS.PHASECHK.TRANS64.TRYWAIT P0, [R6+URZ], R3 ;  /* 0x00000003060075a7 */ /* 0x000e26000800017f */
[----:B------:R-:W-:-:S04]  /*95b0*/  ISETP.NE.AND P1, PT, R17, 0xb, PT ;  /* 0x0000000b1100780c */ /* 0x000fc80003f25270 */
[----:B------:R-:W-:Y:S02]  /*95c0*/  SEL R2, RZ, 0x1, P1 ;  /* 0x00000001ff027807 */ /* 0x000fe40000800000 */
[----:B------:R-:W-:Y:S02]  /*95d0*/  SEL R17, R17, RZ, P1 ;  /* 0x000000ff11117207 */ /* 0x000fe40000800000 */
[----:B------:R-:W-:-:S03]  /*95e0*/  LOP3.LUT R8, R5, R2, RZ, 0x3c, !PT ;  /* 0x0000000205087212 */ /* 0x000fc600078e3cff */
[----:B------:R-:W-:Y:S01]  /*95f0*/  IMAD R7, R17, 0x8, R0 ;  /* 0x0000000811077824 */ /* 0x000fe200078e0200 */
[----:B------:R-:W-:Y:S01]  /*9600*/  SHF.L.U32 R4, R8, 0x1f, RZ ;  /* 0x0000001f08047819 */ /* 0x000fe200000006ff */
[----:B0-----:R-:W-:Y:S06]  /*9610*/  @!P0 BRA `(.L_x_192) ;  /* 0x0000000400e08947 */ /* 0x001fec0003800000 */
.L_x_210:
[----:B------:R-:W1:Y:S01]  /*9620*/  SYNCS.PHASECHK.TRANS64.TRYWAIT P0, [R7+URZ], R4 ;  /* 0x00000004070075a7 */ /* 0x000e62000800017f */
[----:B------:R-:W-:-:S05]  /*9630*/  VIADD R2, R17, 0x1 ;  /* 0x0000000111027836 */ /* 0x000fca0000000000 */
[----:B------:R-:W-:-:S04]  /*9640*/  ISETP.NE.AND P1, PT, R2, 0xb, PT ;  /* 0x0000000b0200780c */ /* 0x000fc80003f25270 */
[----:B0-----:R-:W-:Y:S02]  /*9650*/  SEL R3, RZ, 0x1, P1 ;  /* 0x00000001ff037807 */ /* 0x001fe40000800000 */
[----:B------:R-:W-:Y:S02]  /*9660*/  SEL R9, R2, RZ, P1 ;  /* 0x000000ff02097207 */ /* 0x000fe40000800000 */
[----:B------:R-:W-:-:S03]  /*9670*/  LOP3.LUT R8, R8, R3, RZ, 0x3c, !PT ;  /* 0x0000000308087212 */ /* 0x000fc600078e3cff */
[----:B------:R-:W-:Y:S01]  /*9680*/  IMAD R6, R9, 0x8, R0 ;  /* 0x0000000809067824 */ /* 0x000fe200078e0200 */
[----:B------:R-:W-:Y:S01]  /*9690*/  SHF.L.U32 R5, R8, 0x1f, RZ ;  /* 0x0000001f08057819 */ /* 0x000fe200000006ff */
[----:B-1----:R-:W-:Y:S06]  /*96a0*/  @!P0 BRA `(.L_x_193) ;  /* 0x0000000400d08947 */ /* 0x002fec0003800000 */
.L_x_211:
[----:B------:R-:W1:Y:S01]  /*96b0*/  SYNCS.PHASECHK.TRANS64.TRYWAIT P0, [R6+URZ], R5 ;  /* 0x00000005060075a7 */ /* 0x000e62000800017f */
[----:B------:R-:W-:-:S05]  /*96c0*/  VIADD R2, R9, 0x1 ;  /* 0x0000000109027836 */ /* 0x000fca0000000000 */
[----:B------:R-:W-:-:S04]  /*96d0*/  ISETP.NE.AND P1, PT, R2, 0xb, PT ;  /* 0x0000000b0200780c */ /* 0x000fc80003f25270 */
[----:B------:R-:W-:Y:S02]  /*96e0*/  SEL R3, RZ, 0x1, P1 ;  /* 0x00000001ff037807 */ /* 0x000fe40000800000 */
[----:B0-----:R-:W-:Y:S02]  /*96f0*/  SEL R7, R2, RZ, P1 ;  /* 0x000000ff02077207 */ /* 0x001fe40000800000 */
[----:B------:R-:W-:-:S03]  /*9700*/  LOP3.LUT R8, R8, R3, RZ, 0x3c, !PT ;  /* 0x0000000308087212 */ /* 0x000fc600078e3cff */
[----:B------:R-:W-:Y:S01]  /*9710*/  IMAD R9, R7, 0x8, R0 ;  /* 0x0000000807097824 */ /* 0x000fe200078e0200 */
[----:B------:R-:W-:Y:S01]  /*9720*/  SHF.L.U32 R4, R8, 0x1f, RZ ;  /* 0x0000001f08047819 */ /* 0x000fe200000006ff */
[----:B-1----:R-:W-:Y:S06]  /*9730*/  @!P0 BRA `(.L_x_194) ;  /* 0x0000000400c08947 */ /* 0x002fec0003800000 */
.L_x_212:
[----:B------:R-:W1:Y:S01]  /*9740*/  SYNCS.PHASECHK.TRANS64.TRYWAIT P0, [R9+URZ], R4 ;  /* 0x00000004090075a7 */ /* 0x000e62000800017f */
[----:B------:R-:W-:-:S05]  /*9750*/  VIADD R2, R7, 0x1 ;  /* 0x0000000107027836 */ /* 0x000fca0000000000 */
[----:B------:R-:W-:-:S04]  /*9760*/  ISETP.NE.AND P1, PT, R2, 0xb, PT ;  /* 0x0000000b0200780c */ /* 0x000fc80003f25270 */
[----:B------:R-:W-:Y:S02]  /*9770*/  SEL R3, RZ, 0x1, P1 ;  /* 0x00000001ff037807 */ /* 0x000fe40000800000 */
[----:B------:R-:W-:Y:S02]  /*9780*/  SEL R7, R2, RZ, P1 ;  /* 0x000000ff02077207 */ /* 0x000fe40000800000 */
[----:B------:R-:W-:-:S03]  /*9790*/  LOP3.LUT R8, R8, R3, RZ, 0x3c, !PT ;  /* 0x0000000308087212 */ /* 0x000fc600078e3cff */
[----:B0-----:R-:W-:Y:S01]  /*97a0*/  IMAD R6, R7, 0x8, R0 ;  /* 0x0000000807067824 */ /* 0x001fe200078e0200 */
[----:B------:R-:W-:Y:S01]  /*97b0*/  SHF.L.U32 R5, R8, 0x1f, RZ ;  /* 0x0000001f08057819 */ /* 0x000fe200000006ff */
[----:B-1----:R-:W-:Y:S06]  /*97c0*/  @!P0 BRA `(.L_x_195) ;  /* 0x0000000400b08947 */ /* 0x002fec0003800000 */
.L_x_213:
        /* <DEDUP_REMOVED lines=9> */
.L_x_214:
        /* <DEDUP_REMOVED lines=9> */
.L_x_215:
        /* <DEDUP_REMOVED lines=9> */
.L_x_216:
[----:B------:R-:W1:Y:S01]  /*9980*/  SYNCS.PHASECHK.TRANS64.TRYWAIT P0, [R9+URZ], R4 ;  /* 0x00000004090075a7 */ /* 0x000e62000800017f */
[----:B------:R-:W-:-:S05]  /*9990*/  VIADD R2, R7, 0x1 ;  /* 0x0000000107027836 */ /* 0x000fca0000000000 */
[----:B------:R-:W-:-:S04]  /*99a0*/  ISETP.NE.AND P1, PT, R2, 0xb, PT ;  /* 0x0000000b0200780c */ /* 0x000fc80003f25270 */
[----:B------:R-:W-:Y:S02]  /*99b0*/  SEL R3, RZ, 0x1, P1 ;  /* 0x00000001ff037807 */ /* 0x000fe40000800000 */
[----:B------:R-:W-:Y:S02]  /*99c0*/  SEL R7, R2, RZ, P1 ;  /* 0x000000ff02077207 */ /* 0x000fe40000800000 */
[----:B------:R-:W-:-:S03]  /*99d0*/  LOP3.LUT R8, R8, R3, RZ, 0x3c, !PT ;  /* 0x0000000308087212 */ /* 0x000fc600078e3cff */
[----:B------:R-:W-:Y:S01]  /*99e0*/  IMAD R10, R7, 0x8, R0 ;  /* 0x00000008070a7824 */ /* 0x000fe200078e0200 */
[----:B0-----:R-:W-:Y:S01]  /*99f0*/  SHF.L.U32 R5, R8, 0x1f, RZ ;  /* 0x0000001f08057819 */ /* 0x001fe200000006ff */
[----:B-1----:R-:W-:Y:S06]  /*9a00*/  @!P0 BRA `(.L_x_199) ;  /* 0x0000000400708947 */ /* 0x002fec0003800000 */
.L_x_217:
[----:B------:R-:W1:Y:S01]  /*9a10*/  SYNCS.PHASECHK.TRANS64.TRYWAIT P0, [R10+URZ], R5 ;  /* 0x000000050a0075a7 */ /* 0x000e62000800017f */
[----:B------:R-:W-:-:S05]  /*9a20*/  VIADD R2, R7, 0x1 ;  /* 0x0000000107027836 */ /* 0x000fca0000000000 */
[----:B------:R-:W-:-:S04]  /*9a30*/  ISETP.NE.AND P1, PT, R2, 0xb, PT ;  /* 0x0000000b0200780c */ /* 0x000fc80003f25270 */
[----:B------:R-:W-:Y:S02]  /*9a40*/  SEL R3, RZ, 0x1, P1 ;  /* 0x00000001ff037807 */ /* 0x000fe40000800000 */
[----:B------:R-:W-:Y:S02]  /*9a50*/  SEL R7, R2, RZ, P1 ;  /* 0x000000ff02077207 */ /* 0x000fe40000800000 */
[----:B0-----:R-:W-:-:S03]  /*9a60*/  LOP3.LUT R9, R8, R3, RZ, 0x3c, !PT ;  /* 0x0000000308097212 */ /* 0x001fc600078e3cff */
[----:B------:R-:W-:Y:S01]  /*9a70*/  IMAD R11, R7, 0x8, R0 ;  /* 0x00000008070b7824 */ /* 0x000fe200078e0200 */
[----:B------:R-:W-:Y:S01]  /*9a80*/  SHF.L.U32 R6, R9, 0x1f, RZ ;  /* 0x0000001f09067819 */ /* 0x000fe200000006ff */
[----:B-1----:R-:W-:Y:S06]  /*9a90*/  @!P0 BRA `(.L_x_200) ;  /* 0x0000000400608947 */ /* 0x002fec0003800000 */
.L_x_218:
[----:B------:R-:W1:Y:S01]  /*9aa0*/  SYNCS.PHASECHK.TRANS64.TRYWAIT P0, [R11+URZ], R6 ;  /* 0x000000060b0075a7 */ /* 0x000e62000800017f */
[----:B------:R-:W-:-:S05]  /*9ab0*/  VIADD R2, R7, 0x1 ;  /* 0x0000000107027836 */ /* 0x000fca0000000000 */
[----:B------:R-:W-:-:S04]  /*9ac0*/  ISETP.NE.AND P1, PT, R2, 0xb, PT ;  /* 0x0000000b0200780c */ /* 0x000fc80003f25270 */
[----:B------:R-:W-:Y:S02]  /*9ad0*/  SEL R4, RZ, 0x1, P1 ;  /* 0x00000001ff047807 */ /* 0x000fe40000800000 */
[----:B------:R-:W-:Y:S02]  /*9ae0*/  SEL R3, R2, RZ, P1 ;  /* 0x000000ff02037207 */ /* 0x000fe40000800000 */
[----:B------:R-:W-:Y:S01]  /*9af0*/  LOP3.LUT R4, R9, R4, RZ, 0x3c, !PT ;  /* 0x0000000409047212 */ /* 0x000fe200078e3cff */
[----:B-1----:R-:W-:Y:S06]  /*9b00*/  @!P0 BRA `(.L_x_201) ;  /* 0x0000000400588947 */ /* 0x002fec0003800000 */
.L_x_219:
[----:B------:R-:W-:Y:S01]  /*9b10*/  IMAD R3, R3, 0x8, R0 ;  /* 0x0000000803037824 */ /* 0x000fe200078e0200 */
[----:B------:R-:W-:-:S07]  /*9b20*/  SHF.L.U32 R0, R4, 0x1f, RZ ;  /* 0x0000001f04007819 */ /* 0x000fce00000006ff */
.L_x_202:
[----:B--2---:R2:W3:Y:S02]  /*9b30*/  SYNCS.PHASECHK.TRANS64.TRYWAIT P0, [R3+URZ], R0 ;  /* 0x00000000030075a7 */ /* 0x0044e4000800017f */
[----:B---3--:R-:W-:Y:S05]  /*9b40*/  @!P0 NANOSLEEP.SYNCS 0x989680 ;  /* 0x009896800000895d */ /* 0x008fea0003900000 */
[----:B------:R-:W3:Y:S02]  /*9b50*/  @!P0 SYNCS.PHASECHK.TRANS64 P0, [R3+URZ], R0 ;  /* 0x00000000030085a7 */ /* 0x000ee4000800007f */
[----:B---3--:R-:W-:Y:S05]  /*9b60*/  @!P0 BRA `(.L_x_202) ;  /* 0xfffffffc00f08947 */ /* 0x008fea000383ffff */
.L_x_190:
[----:B------:R-:W-:Y:S05]  /*9b70*/  BSYNC B0 ;  /* 0x0000000000007941 */ /* 0x000fea0003800000 */
.L_x_189:
[----:B------:R-:W-:Y:S05]  /*9b80*/  EXIT ;  /* 0x000000000000794d */ /* 0x000fea0003800000 */
.L_x_22:
[----:B-1----:R-:W-:-:S04]  /*9b90*/  IMAD.U32 R13, RZ, RZ, UR6 ;  /* 0x00000006ff0d7e24 */ /* 0x002fc8000f8e00ff */
[----:B------:R1:W4:Y:S03]  /*9ba0*/  SYNCS.PHASECHK.TRANS64.TRYWAIT P0, [R13+URZ], R12 ;  /* 0x0000000c0d0075a7 */ /* 0x000326000800017f */
[----:B----4-:R-:W-:Y:S05]  /*9bb0*/  @!P0 NANOSLEEP.SYNCS 0x989680 ;  /* 0x009896800000895d */ /* 0x010fea0003900000 */
[----:B------:R-:W4:Y:S02]  /*9bc0*/  @!P0 SYNCS.PHASECHK.TRANS64 P0, [R13+URZ], R12 ;  /* 0x0000000c0d0085a7 */ /* 0x000f24000800007f */
[----:B----4-:R-:W-:Y:S05]  /*9bd0*/  @!P0 BRA `(.L_x_22) ;  /* 0xfffffffc00ec8947 */ /* 0x010fea000383ffff */
[----:B------:R-:W-:Y:S05]  /*9be0*/  BRA `(.L_x_21) ;  /* 0xffffff7c00487947 */ /* 0x000fea000383ffff */
.L_x_28:
[----:B-1----:R-:W-:-:S04]  /*9bf0*/  IMAD.U32 R15, RZ, RZ, UR12 ;  /* 0x0000000cff0f7e24 */ /* 0x002fc8000f8e00ff */
[----:B------:R1:W4:Y:S03]  /*9c00*/  SYNCS.PHASECHK.TRANS64.TRYWAIT P0, [R15+URZ], R14 ;  /* 0x0000000e0f0075a7 */ /* 0x000326000800017f */
[----:B----4-:R-:W-:Y:S05]  /*9c10*/  @!P0 NANOSLEEP.SYNCS 0x989680 ;  /* 0x009896800000895d */ /* 0x010fea0003900000 */
[----:B------:R-:W4:Y:S02]  /*9c20*/  @!P0 SYNCS.PHASECHK.TRANS64 P0, [R15+URZ], R14 ;  /* 0x0000000e0f0085a7 */ /* 0x000f24000800007f */
[----:B----4-:R-:W-:Y:S05]  /*9c30*/  @!P0 BRA `(.L_x_28) ;  /* 0xfffffffc00ec8947 */ /* 0x010fea000383ffff */
[----:B------:R-:W-:Y:S05]  /*9c40*/  BRA `(.L_x_27) ;  /* 0xffffff8400b47947 */ /* 0x000fea000383ffff */
.L_x_177:
[----:B------:R-:W-:Y:S01]  /*9c50*/  BSSY B1, `(.L_x_203) ;  /* 0x0000006000017945 */ /* 0x000fe20003800000 */
[----:B------:R-:W-:-:S07]  /*9c60*/  IMAD.MOV.U32 R7, RZ, RZ, -0x1 ;  /* 0xffffffffff077424 */ /* 0x000fce00078e00ff */
[----:B------:R-:W-:Y:S05]  /*9c70*/  WARPSYNC.COLLECTIVE R7, `(.L_x_204) ;  /* 0x00000000070c7348 */ /* 0x000fea0003c00000 */
[----:B------:R-:W-:Y:S02]  /*9c80*/  ELECT P0, UR62, PT ;  /* 0x00000000003e782f */ /* 0x000fe40003800000 */
[----:B------:R-:W-:Y:S01]  /*9c90*/  MOV R7, UR62 ;  /* 0x0000003e00077c02 */ /* 0x000fe20008000f00 */
[----:B------:R-:W-:Y:S10]  /*9ca0*/  ENDCOLLECTIVE ;  /* 0x000000000000791b */ /* 0x000ff40003800000 */
.L_x_204:
[----:B------:R-:W-:Y:S05]  /*9cb0*/  BSYNC B1 ;  /* 0x0000000000017941 */ /* 0x000fea0003800000 */
.L_x_203:
[----:B------:R-:W-:Y:S05]  /*9cc0*/  BRA `(.L_x_205) ;  /* 0xffffffec00447947 */ /* 0x000fea000383ffff */
.L_x_180:
[----:B0-----:R0:W1:Y:S02]  /*9cd0*/  SYNCS.PHASECHK.TRANS64.TRYWAIT P0, [R21+URZ+0x58], R8 ;  /* 0x00005808150075a7 */ /* 0x001064000800017f */
[----:B-1----:R-:W-:Y:S05]  /*9ce0*/  @!P0 NANOSLEEP.SYNCS 0x989680 ;  /* 0x009896800000895d */ /* 0x002fea0003900000 */
[----:B------:R-:W1:Y:S02]  /*9cf0*/  @!P0 SYNCS.PHASECHK.TRANS64 P0, [R21+URZ+0x58], R8 ;  /* 0x00005808150085a7 */ /* 0x000e64000800007f */
[----:B-1----:R-:W-:Y:S05]  /*9d00*/  @!P0 BRA `(.L_x_180) ;  /* 0xfffffffc00f08947 */ /* 0x002fea000383ffff */
[----:B------:R-:W-:Y:S05]  /*9d10*/  BRA `(.L_x_206) ;  /* 0xffffffec007c7947 */ /* 0x000fea000383ffff */
.L_x_188:
[----:B------:R-:W-:Y:S01]  /*9d20*/  BSSY B0, `(.L_x_207) ;  /* 0x0000006000007945 */ /* 0x000fe20003800000 */
[----:B------:R-:W-:-:S07]  /*9d30*/  IMAD.MOV.U32 R7, RZ, RZ, -0x1 ;  /* 0xffffffffff077424 */ /* 0x000fce00078e00ff */
[----:B------:R-:W-:Y:S05]  /*9d40*/  WARPSYNC.COLLECTIVE R7, `(.L_x_208) ;  /* 0x00000000070c7348 */ /* 0x000fea0003c00000 */
[----:B------:R-:W-:Y:S02]  /*9d50*/  ELECT P0, UR62, PT ;  /* 0x00000000003e782f */ /* 0x000fe40003800000 */
[----:B------:R-:W-:Y:S01]  /*9d60*/  MOV R7, UR62 ;  /* 0x0000003e00077c02 */ /* 0x000fe20008000f00 */
[----:B------:R-:W-:Y:S10]  /*9d70*/  ENDCOLLECTIVE ;  /* 0x000000000000791b */ /* 0x000ff40003800000 */
.L_x_208:
[----:B------:R-:W-:Y:S05]  /*9d80*/  BSYNC B0 ;  /* 0x0000000000007941 */ /* 0x000fea0003800000 */
.L_x_207:
[----:B------:R-:W-:Y:S05]  /*9d90*/  BRA `(.L_x_209) ;  /* 0xfffffff400cc7947 */ /* 0x000fea000383ffff */
.L_x_192:
[----:B0-----:R0:W1:Y:S02]  /*9da0*/  SYNCS.PHASECHK.TRANS64.TRYWAIT P0, [R6+URZ], R3 ;  /* 0x00000003060075a7 */ /* 0x001064000800017f */
[----:B-1----:R-:W-:Y:S05]  /*9db0*/  @!P0 NANOSLEEP.SYNCS 0x989680 ;  /* 0x009896800000895d */ /* 0x002fea0003900000 */
[----:B------:R-:W1:Y:S02]  /*9dc0*/  @!P0 SYNCS.PHASECHK.TRANS64 P0, [R6+URZ], R3 ;  /* 0x00000003060085a7 */ /* 0x000e64000800007f */
[----:B-1----:R-:W-:Y:S05]  /*9dd0*/  @!P0 BRA `(.L_x_192) ;  /* 0xfffffffc00f08947 */ /* 0x002fea000383ffff */
[----:B------:R-:W-:Y:S05]  /*9de0*/  BRA `(.L_x_210) ;  /* 0xfffffff8000c7947 */ /* 0x000fea000383ffff */
.L_x_193:
[----:B0-----:R0:W1:Y:S02]  /*9df0*/  SYNCS.PHASECHK.TRANS64.TRYWAIT P0, [R7+URZ], R4 ;  /* 0x00000004070075a7 */ /* 0x001064000800017f */
[----:B-1----:R-:W-:Y:S05]  /*9e00*/  @!P0 NANOSLEEP.SYNCS 0x989680 ;  /* 0x009896800000895d */ /* 0x002fea0003900000 */
[----:B------:R-:W1:Y:S02]  /*9e10*/  @!P0 SYNCS.PHASECHK.TRANS64 P0, [R7+URZ], R4 ;  /* 0x00000004070085a7 */ /* 0x000e64000800007f */
[----:B-1----:R-:W-:Y:S05]  /*9e20*/  @!P0 BRA `(.L_x_193) ;  /* 0xfffffffc00f08947 */ /* 0x002fea000383ffff */
[----:B------:R-:W-:Y:S05]  /*9e30*/  BRA `(.L_x_211) ;  /* 0xfffffff8001c7947 */ /* 0x000fea000383ffff */
.L_x_194:
[----:B0-----:R0:W1:Y:S02]  /*9e40*/  SYNCS.PHASECHK.TRANS64.TRYWAIT P0, [R6+URZ], R5 ;  /* 0x00000005060075a7 */ /* 0x001064000800017f */
[----:B-1----:R-:W-:Y:S05]  /*9e50*/  @!P0 NANOSLEEP.SYNCS 0x989680 ;  /* 0x009896800000895d */ /* 0x002fea0003900000 */
[----:B------:R-:W1:Y:S02]  /*9e60*/  @!P0 SYNCS.PHASECHK.TRANS64 P0, [R6+URZ], R5 ;  /* 0x00000005060085a7 */ /* 0x000e64000800007f */
[----:B-1----:R-:W-:Y:S05]  /*9e70*/  @!P0 BRA `(.L_x_194) ;  /* 0xfffffffc00f08947 */ /* 0x002fea000383ffff */
[----:B------:R-:W-:Y:S05]  /*9e80*/  BRA `(.L_x_212) ;  /* 0xfffffff8002c7947 */ /* 0x000fea000383ffff */
.L_x_195:
[----:B0-----:R0:W1:Y:S02]  /*9e90*/  SYNCS.PHASECHK.TRANS64.TRYWAIT P0, [R9+URZ], R4 ;  /* 0x00000004090075a7 */ /* 0x001064000800017f */
[----:B-1----:R-:W-:Y:S05]  /*9ea0*/  @!P0 NANOSLEEP.SYNCS 0x989680 ;  /* 0x009896800000895d */ /* 0x002fea0003900000 */
[----:B------:R-:W1:Y:S02]  /*9eb0*/  @!P0 SYNCS.PHASECHK.TRANS64 P0, [R9+URZ], R4 ;  /* 0x00000004090085a7 */ /* 0x000e64000800007f */
[----:B-1----:R-:W-:Y:S05]  /*9ec0*/  @!P0 BRA `(.L_x_195) ;  /* 0xfffffffc00f08947 */ /* 0x002fea000383ffff */
[----:B------:R-:W-:Y:S05]  /*9ed0*/  BRA `(.L_x_213) ;  /* 0xfffffff8003c7947 */ /* 0x000fea000383ffff */
.L_x_196:
[----:B0-----:R0:W1:Y:S02]  /*9ee0*/  SYNCS.PHASECHK.TRANS64.TRYWAIT P0, [R6+URZ], R5 ;  /* 0x00000005060075a7 */ /* 0x001064000800017f */
[----:B-1----:R-:W-:Y:S05]  /*9ef0*/  @!P0 NANOSLEEP.SYNCS 0x989680 ;  /* 0x009896800000895d */ /* 0x002fea0003900000 */
[----:B------:R-:W1:Y:S02]  /*9f00*/  @!P0 SYNCS.PHASECHK.TRANS64 P0, [R6+URZ], R5 ;  /* 0x00000005060085a7 */ /* 0x000e64000800007f */
[----:B-1----:R-:W-:Y:S05]  /*9f10*/  @!P0 BRA `(.L_x_196) ;  /* 0xfffffffc00f08947 */ /* 0x002fea000383ffff */
[----:B------:R-:W-:Y:S05]  /*9f20*/  BRA `(.L_x_214) ;  /* 0xfffffff8004c7947 */ /* 0x000fea000383ffff */
.L_x_197:
[----:B0-----:R0:W1:Y:S02]  /*9f30*/  SYNCS.PHASECHK.TRANS64.TRYWAIT P0, [R9+URZ], R4 ;  /* 0x00000004090075a7 */ /* 0x001064000800017f */
[----:B-1----:R-:W-:Y:S05]  /*9f40*/  @!P0 NANOSLEEP.SYNCS 0x989680 ;  /* 0x009896800000895d */ /* 0x002fea0003900000 */
[----:B------:R-:W1:Y:S02]  /*9f50*/  @!P0 SYNCS.PHASECHK.TRANS64 P0, [R9+URZ], R4 ;  /* 0x00000004090085a7 */ /* 0x000e64000800007f */
[----:B-1----:R-:W-:Y:S05]  /*9f60*/  @!P0 BRA `(.L_x_197) ;  /* 0xfffffffc00f08947 */ /* 0x002fea000383ffff */
[----:B------:R-:W-:Y:S05]  /*9f70*/  BRA `(.L_x_215) ;  /* 0xfffffff8005c7947 */ /* 0x000fea000383ffff */
.L_x_198:
[----:B0-----:R0:W1:Y:S02]  /*9f80*/  SYNCS.PHASECHK.TRANS64.TRYWAIT P0, [R6+URZ], R5 ;  /* 0x00000005060075a7 */ /* 0x001064000800017f */
[----:B-1----:R-:W-:Y:S05]  /*9f90*/  @!P0 NANOSLEEP.SYNCS 0x989680 ;  /* 0x009896800000895d */ /* 0x002fea0003900000 */
[----:B------:R-:W1:Y:S02]  /*9fa0*/  @!P0 SYNCS.PHASECHK.TRANS64 P0, [R6+URZ], R5 ;  /* 0x00000005060085a7 */ /* 0x000e64000800007f */
[----:B-1----:R-:W-:Y:S05]  /*9fb0*/  @!P0 BRA `(.L_x_198) ;  /* 0xfffffffc00f08947 */ /* 0x002fea000383ffff */
[----:B------:R-:W-:Y:S05]  /*9fc0*/  BRA `(.L_x_216) ;  /* 0xfffffff8006c7947 */ /* 0x000fea000383ffff */
.L_x_199:
[----:B0-----:R0:W1:Y:S02]  /*9fd0*/  SYNCS.PHASECHK.TRANS64.TRYWAIT P0, [R9+URZ], R4 ;  /* 0x00000004090075a7 */ /* 0x001064000800017f */
[----:B-1----:R-:W-:Y:S05]  /*9fe0*/  @!P0 NANOSLEEP.SYNCS 0x989680 ;  /* 0x009896800000895d */ /* 0x002fea0003900000 */
[----:B------:R-:W1:Y:S02]  /*9ff0*/  @!P0 SYNCS.PHASECHK.TRANS64 P0, [R9+URZ], R4 ;  /* 0x00000004090085a7 */ /* 0x000e64000800007f */
[----:B-1----:R-:W-:Y:S05]  /*a000*/  @!P0 BRA `(.L_x_199) ;  /* 0xfffffffc00f08947 */ /* 0x002fea000383ffff */
[----:B------:R-:W-:Y:S05]  /*a010*/  BRA `(.L_x_217) ;  /* 0xfffffff8007c7947 */ /* 0x000fea000383ffff */
.L_x_200:
[----:B0-----:R0:W1:Y:S02]  /*a020*/  SYNCS.PHASECHK.TRANS64.TRYWAIT P0, [R10+URZ], R5 ;  /* 0x000000050a0075a7 */ /* 0x001064000800017f */
[----:B-1----:R-:W-:Y:S05]  /*a030*/  @!P0 NANOSLEEP.SYNCS 0x989680 ;  /* 0x009896800000895d */ /* 0x002fea0003900000 */
[----:B------:R-:W1:Y:S02]  /*a040*/  @!P0 SYNCS.PHASECHK.TRANS64 P0, [R10+URZ], R5 ;  /* 0x000000050a0085a7 */ /* 0x000e64000800007f */
[----:B-1----:R-:W-:Y:S05]  /*a050*/  @!P0 BRA `(.L_x_200) ;  /* 0xfffffffc00f08947 */ /* 0x002fea000383ffff */
[----:B------:R-:W-:Y:S05]  /*a060*/  BRA `(.L_x_218) ;  /* 0xfffffff8008c7947 */ /* 0x000fea000383ffff */
.L_x_201:
[----:B-1----:R1:W2:Y:S02]  /*a070*/  SYNCS.PHASECHK.TRANS64.TRYWAIT P0, [R11+URZ], R6 ;  /* 0x000000060b0075a7 */ /* 0x0022a4000800017f */
[----:B--2---:R-:W-:Y:S05]  /*a080*/  @!P0 NANOSLEEP.SYNCS 0x989680 ;  /* 0x009896800000895d */ /* 0x004fea0003900000 */
[----:B------:R-:W2:Y:S02]  /*a090*/  @!P0 SYNCS.PHASECHK.TRANS64 P0, [R11+URZ], R6 ;  /* 0x000000060b0085a7 */ /* 0x000ea4000800007f */
[----:B--2---:R-:W-:Y:S05]  /*a0a0*/  @!P0 BRA `(.L_x_201) ;  /* 0xfffffffc00f08947 */ /* 0x004fea000383ffff */
[----:B------:R-:W-:Y:S05]  /*a0b0*/  BRA `(.L_x_219) ;  /* 0xfffffff800947947 */ /* 0x000fea000383ffff */
.L_x_220:
[----:B------:R-:W-:-:S00]  /*a0c0*/  BRA `(.L_x_220) ;  /* 0xfffffffc00fc7947 */ /* 0x000fc0000383ffff */
[----:B------:R-:W-:-:S00]  /*a0d0*/  NOP ;  /* 0x0000000000007918 */ /* 0x000fc00000000000 */
        /* <DEDUP_REMOVED lines=10> */
.L_x_221:


//--------------------- .nv.shared._ZN7cutlass13device_kernelINS_4gemm6kernel13GemmUniversalIN4cute5tupleIJiiiiEEENS1_10collective13CollectiveMmaINS1_37MainloopSm90TmaGmmaWarpSpecializedFP8ILi11ENS5_IJNS4_1CILi8EEENSA_ILi1EEESC_EEENS1_35KernelTmaWarpSpecializedCooperativeEEENS5_IJNSA_ILi256EEENSA_ILi64EEESH_EEENS_12float_e5m2_tENS5_IJlSC_lEEESJ_SK_NS4_8TiledMMAINS4_8MMA_AtomIJNS4_4SM904GMMA30MMA_64x64x32_F32E5M2E5M2_SS_TNILNSO_7ScaleInE1ELSQ_1EEEEEENS4_6LayoutINS5_IJNSA_ILi2EEESC_SC_EEENS5_IJSC_NSA_ILi0EEESW_EEEEENS5_IJNS4_10UnderscoreESZ_SZ_EEEEENS4_13SM90_TMA_LOADENS4_14ComposedLayoutINS4_7SwizzleILi2ELi4ELi3EEENS4_18smem_ptr_flag_bitsILi8EEENST_INS5_IJSB_SH_EEENS5_IJSH_SC_EEEEEEEvNS4_8identityENS4_23SM90_TMA_LOAD_MULTICASTES1B_vS1C_EENS_8epilogue10collective6detail29Sm90TmaWarpSpecializedAdapterINS1G_15DefaultEpilogueISJ_SK_SK_NS1F_6thread17LinearCombinationISJ_Li1EffLNS1K_9ScaleType4KindE0ELNS_15FloatRoundStyleE2ESJ_EENS1_15EpilogueDefaultEEEEEvvEEEEvNT_6ParamsE --------------------------
	.section	.nv.shared._ZN7cutlass13device_kernelINS_4gemm6kernel13GemmUniversalIN4cute5tupleIJiiiiEEENS1_10collective13CollectiveMmaINS1_37MainloopSm90TmaGmmaWarpSpecializedFP8ILi11ENS5_IJNS4_1CILi8EEENSA_ILi1EEESC_EEENS1_35KernelTmaWarpSpecializedCooperativeEEENS5_IJNSA_ILi256EEENSA_ILi64EEESH_EEENS_12float_e5m2_tENS5_IJlSC_lEEESJ_SK_NS4_8TiledMMAINS4_8MMA_AtomIJNS4_4SM904GMMA30MMA_64x64x32_F32E5M2E5M2_SS_TNILNSO_7ScaleInE1ELSQ_1EEEEEENS4_6LayoutINS5_IJNSA_ILi2EEESC_SC_EEENS5_IJSC_NSA_ILi0EEESW_EEEEENS5_IJNS4_10UnderscoreESZ_SZ_EEEEENS4_13SM90_TMA_LOADENS4_14ComposedLayoutINS4_7SwizzleILi2ELi4ELi3EEENS4_18smem_ptr_flag_bitsILi8EEENST_INS5_IJSB_SH_EEENS5_IJSH_SC_EEEEEEEvNS4_8identityENS4_23SM90_TMA_LOAD_MULTICASTES1B_vS1C_EENS_8epilogue10collective6detail29Sm90TmaWarpSpecializedAdapterINS1G_15DefaultEpilogueISJ_SK_SK_NS1F_6thread17LinearCombinationISJ_Li1EffLNS1K_9ScaleType4KindE0ELNS_15FloatRoundStyleE2ESJ_EENS1_15EpilogueDefaultEEEEEvvEEEEvNT_6ParamsE,"aw",@nobits
	.sectionflags	@""
	.align	16
	.zero		1024


//--------------------- .nv.shared.reserved.0     --------------------------
	.section	.nv.shared.reserved.0,"aw",@nobits
	.weak		__nv_reservedSMEM_offset_0_alias
	.size		__nv_reservedSMEM_offset_0_alias, 0, 0
	.other		__nv_reservedSMEM_offset_0_alias,@"STO_CUDA_RESERVED_SHARED STV_DEFAULT"
__nv_reservedSMEM_offset_0_alias:
	.zero		0


//--------------------- .nv.global                --------------------------
	.section	.nv.global,"aw",@nobits
.nv.global:
	.type		_ZN40_INTERNAL_679bd0c7_4_k_cu_65562668_162394cute1_E,@object
	.size		_ZN40_INTERNAL_679bd0c7_4_k_cu_65562668_162394cute1_E,(_ZN40_INTERNAL_679bd0c7_4_k_cu_65562668_162394cuda3std3__45__cpo6cbeginE - _ZN40_INTERNAL_679bd0c7_4_k_cu_65562668_162394cute1_E)
_ZN40_INTERNAL_679bd0c7_4_k_cu_65562668_162394cute1_E:
	.zero		1
	.type		_ZN40_INTERNAL_679bd0c7_4_k_cu_65562668_162394cuda3std3__45__cpo6cbeginE,@object
	.size		_ZN40_INTERNAL_679bd0c7_4_k_cu_65562668_162394cuda3std3__45__cpo6cbeginE,(_ZN40_INTERNAL_679bd0c7_4_k_cu_65562668_162394cuda3std3__48in_placeE - _ZN40_INTERNAL_679bd0c7_4_k_cu_65562668_162394cuda3std3__45__cpo6cbeginE)
_ZN40_INTERNAL_679bd0c7_4_k_cu_65562668_162394cuda3std3__45__cpo6cbeginE:
	.zero		1
	.type		_ZN40_INTERNAL_679bd0c7_4_k_cu_65562668_162394cuda3std3__48in_placeE,@object
	.size		_ZN40_INTERNAL_679bd0c7_4_k_cu_65562668_162394cuda3std3__48in_placeE,(_ZN40_INTERNAL_679bd0c7_4_k_cu_65562668_162394cuda3std6ranges3__45__cpo9iter_moveE - _ZN40_INTERNAL_679bd0c7_4_k_cu_65562668_162394cuda3std3__48in_placeE)
_ZN40_INTERNAL_679bd0c7_4_k_cu_65562668_162394cuda3std3__48in_placeE:
	.zero		1
	.type		_ZN40_INTERNAL_679bd0c7_4_k_cu_65562668_162394cuda3std6ranges3__45__cpo9iter_moveE,@object
	.size		_ZN40_INTERNAL_679bd0c7_4_k_cu_65562668_162394cuda3std6ranges3__45__cpo9iter_moveE,(_ZN40_INTERNAL_679bd0c7_4_k_cu_65562668_162394cuda3std3__45__cpo5beginE - _ZN40_INTERNAL_679bd0c7_4_k_cu_65562668_162394cuda3std6ranges3__45__cpo9iter_moveE)
_ZN40_INTERNAL_679bd0c7_4_k_cu_65562668_162394cuda3std6ranges3__45__cpo9iter_moveE:
	.zero		1
	.type		_ZN40_INTERNAL_679bd0c7_4_k_cu_65562668_162394cuda3std3__45__cpo5beginE,@object
	.size		_ZN40_INTERNAL_679bd0c7_4_k_cu_65562668_162394cuda3std3__45__cpo5beginE,(_ZN40_INTERNAL_679bd0c7_4_k_cu_65562668_162394cuda3std3__442_GLOBAL__N__679bd0c7_4_k_cu_65562668_162396ignoreE - _ZN40_INTERNAL_679bd0c7_4_k_cu_65562668_162394cuda3std3__45__cpo5beginE)
_ZN40_INTERNAL_679bd0c7_4_k_cu_65562668_162394cuda3std3__45__cpo5beginE:
	.zero		1
	.type		_ZN40_INTERNAL_679bd0c7_4_k_cu_65562668_162394cuda3std3__442_GLOBAL__N__679bd0c7_4_k_cu_65562668_162396ignoreE,@object
	.size		_ZN40_INTERNAL_679bd0c7_4_k_cu_65562668_162394cuda3std3__442_GLOBAL__N__679bd0c7_4_k_cu_65562668_162396ignoreE,(_ZN40_INTERNAL_679bd0c7_4_k_cu_65562668_162394cute7productE - _ZN40_INTERNAL_679bd0c7_4_k_cu_65562668_162394cuda3std3__442_GLOBAL__N__679bd0c7_4_k_cu_65562668_162396ignoreE)
_ZN40_INTERNAL_679bd0c7_4_k_cu_65562668_162394cuda3std3__442_GLOBAL__N__679bd0c7_4_k_cu_65562668_162396ignoreE:
	.zero		1
	.type		_ZN40_INTERNAL_679bd0c7_4_k_cu_65562668_162394cute7productE,@object
	.size		_ZN40_INTERNAL_679bd0c7_4_k_cu_65562668_162394cute7productE,(_ZN40_INTERNAL_679bd0c7_4_k_cu_65562668_162394cuda3std3__45__cpo3endE - _ZN40_INTERNAL_679bd0c7_4_k_cu_65562668_162394cute7productE)
_ZN40_INTERNAL_679bd0c7_4_k_cu_65562668_162394cute7productE:
	.zero		1
	.type		_ZN40_INTERNAL_679bd0c7_4_k_cu_65562668_162394cuda3std3__45__cpo3endE,@object
	.size		_ZN40_INTERNAL_679bd0c7_4_k_cu_65562668_162394cuda3std3__45__cpo3endE,(_ZN40_INTERNAL_679bd0c7_4_k_cu_65562668_162394cuda3std3__419piecewise_constructE - _ZN40_INTERNAL_679bd0c7_4_k_cu_65562668_162394cuda3std3__45__cpo3endE)
_ZN40_INTERNAL_679bd0c7_4_k_cu_65562668_162394cuda3std3__45__cpo3endE:
	.zero		1
	.type		_ZN40_INTERNAL_679bd0c7_4_k_cu_65562668_162394cuda3std3__419piecewise_constructE,@object
	.size		_ZN40_INTERNAL_679bd0c7_4_k_cu_65562668_162394cuda3std3__419piecewise_constructE,(_ZN40_INTERNAL_679bd0c7_4_k_cu_65562668_162394cuda3std3__45__cpo4cendE - _ZN40_INTERNAL_679bd0c7_4_k_cu_65562668_162394cuda3std3__419piecewise_constructE)
_ZN40_INTERNAL_679bd0c7_4_k_cu_65562668_162394cuda3std3__419piecewise_constructE:
	.zero		1
	.type		_ZN40_INTERNAL_679bd0c7_4_k_cu_65562668_162394cuda3std3__45__cpo4cendE,@object
	.size		_ZN40_INTERNAL_679bd0c7_4_k_cu_65562668_162394cuda3std3__45__cpo4cendE,(_ZN40_INTERNAL_679bd0c7_4_k_cu_65562668_162394cuda3std6ranges3__45__cpo4swapE - _ZN40_INTERNAL_679bd0c7_4_k_cu_65562668_162394cuda3std3__45__cpo4cendE)
_ZN40_INTERNAL_679bd0c7_4_k_cu_65562668_162394cuda3std3__45__cpo4cendE:
	.zero		1
	.type		_ZN40_INTERNAL_679bd0c7_4_k_cu_65562668_162394cuda3std6ranges3__45__cpo4swapE,@object
	.size		_ZN40_INTERNAL_679bd0c7_4_k_cu_65562668_162394cuda3std6ranges3__45__cpo4swapE,(.L_7 - _ZN40_INTERNAL_679bd0c7_4_k_cu_65562668_162394cuda3std6ranges3__45__cpo4swapE)
_ZN40_INTERNAL_679bd0c7_4_k_cu_65562668_162394cuda3std6ranges3__45__cpo4swapE:
	.zero		1
.L_7:


//--------------------- .nv.constant0._ZN7cutlass13device_kernelINS_4gemm6kernel13GemmUniversalIN4cute5tupleIJiiiiEEENS1_10collective13CollectiveMmaINS1_37MainloopSm90TmaGmmaWarpSpecializedFP8ILi11ENS5_IJNS4_1CILi8EEENSA_ILi1EEESC_EEENS1_35KernelTmaWarpSpecializedCooperativeEEENS5_IJNSA_ILi256EEENSA_ILi64EEESH_EEENS_12float_e5m2_tENS5_IJlSC_lEEESJ_SK_NS4_8TiledMMAINS4_8MMA_AtomIJNS4_4SM904GMMA30MMA_64x64x32_F32E5M2E5M2_SS_TNILNSO_7ScaleInE1ELSQ_1EEEEEENS4_6LayoutINS5_IJNSA_ILi2EEESC_SC_EEENS5_IJSC_NSA_ILi0EEESW_EEEEENS5_IJNS4_10UnderscoreESZ_SZ_EEEEENS4_13SM90_TMA_LOADENS4_14ComposedLayoutINS4_7SwizzleILi2ELi4ELi3EEENS4_18smem_ptr_flag_bitsILi8EEENST_INS5_IJSB_SH_EEENS5_IJSH_SC_EEEEEEEvNS4_8identityENS4_23SM90_TMA_LOAD_MULTICASTES1B_vS1C_EENS_8epilogue10collective6detail29Sm90TmaWarpSpecializedAdapterINS1G_15DefaultEpilogueISJ_SK_SK_NS1F_6thread17LinearCombinationISJ_Li1EffLNS1K_9ScaleType4KindE0ELNS_15FloatRoundStyleE2ESJ_EENS1_15EpilogueDefaultEEEEEvvEEEEvNT_6ParamsE --------------------------
	.section	.nv.constant0._ZN7cutlass13device_kernelINS_4gemm6kernel13GemmUniversalIN4cute5tupleIJiiiiEEENS1_10collective13CollectiveMmaINS1_37MainloopSm90TmaGmmaWarpSpecializedFP8ILi11ENS5_IJNS4_1CILi8EEENSA_ILi1EEESC_EEENS1_35KernelTmaWarpSpecializedCooperativeEEENS5_IJNSA_ILi256EEENSA_ILi64EEESH_EEENS_12float_e5m2_tENS5_IJlSC_lEEESJ_SK_NS4_8TiledMMAINS4_8MMA_AtomIJNS4_4SM904GMMA30MMA_64x64x32_F32E5M2E5M2_SS_TNILNSO_7ScaleInE1ELSQ_1EEEEEENS4_6LayoutINS5_IJNSA_ILi2EEESC_SC_EEENS5_IJSC_NSA_ILi0EEESW_EEEEENS5_IJNS4_10UnderscoreESZ_SZ_EEEEENS4_13SM90_TMA_LOADENS4_14ComposedLayoutINS4_7SwizzleILi2ELi4ELi3EEENS4_18smem_ptr_flag_bitsILi8EEENST_INS5_IJSB_SH_EEENS5_IJSH_SC_EEEEEEEvNS4_8identityENS4_23SM90_TMA_LOAD_MULTICASTES1B_vS1C_EENS_8epilogue10collective6detail29Sm90TmaWarpSpecializedAdapterINS1G_15DefaultEpilogueISJ_SK_SK_NS1F_6thread17LinearCombinationISJ_Li1EffLNS1K_9ScaleType4KindE0ELNS_15FloatRoundStyleE2ESJ_EENS1_15EpilogueDefaultEEEEEvvEEEEvNT_6ParamsE,"a",@progbits
	.sectionflags	@""
	.align	4
.nv.constant0._ZN7cutlass13device_kernelINS_4gemm6kernel13GemmUniversalIN4cute5tupleIJiiiiEEENS1_10collective13CollectiveMmaINS1_37MainloopSm90TmaGmmaWarpSpecializedFP8ILi11ENS5_IJNS4_1CILi8EEENSA_ILi1EEESC_EEENS1_35KernelTmaWarpSpecializedCooperativeEEENS5_IJNSA_ILi256EEENSA_ILi64EEESH_EEENS_12float_e5m2_tENS5_IJlSC_lEEESJ_SK_NS4_8TiledMMAINS4_8MMA_AtomIJNS4_4SM904GMMA30MMA_64x64x32_F32E5M2E5M2_SS_TNILNSO_7ScaleInE1ELSQ_1EEEEEENS4_6LayoutINS5_IJNSA_ILi2EEESC_SC_EEENS5_IJSC_NSA_ILi0EEESW_EEEEENS5_IJNS4_10UnderscoreESZ_SZ_EEEEENS4_13SM90_TMA_LOADENS4_14ComposedLayoutINS4_7SwizzleILi2ELi4ELi3EEENS4_18smem_ptr_flag_bitsILi8EEENST_INS5_IJSB_SH_EEENS5_IJSH_SC_EEEEEEEvNS4_8identityENS4_23SM90_TMA_LOAD_MULTICASTES1B_vS1C_EENS_8epilogue10collective6detail29Sm90TmaWarpSpecializedAdapterINS1G_15DefaultEpilogueISJ_SK_SK_NS1F_6thread17LinearCombinationISJ_Li1EffLNS1K_9ScaleType4KindE0ELNS_15FloatRoundStyleE2ESJ_EENS1_15EpilogueDefaultEEEEEvvEEEEvNT_6ParamsE:
	.zero		1664


//--------------------- SYMBOLS --------------------------

	.type		.nv.reservedSmem.offset0,@object
	.size		.nv.reservedSmem.offset0,0x4
